	.target	sm_100a

	.elftype	@"ET_EXEC"


//--------------------- .note.nv.tkinfo           --------------------------
	.section	.note.nv.tkinfo,"",@"SHT_NOTE"
	.sectionflags	@"SHF_NOTE_NV_TKINFO"
	.tkinfo
        /*0018*/ 	.word	0x00000081
        /*0030*/ 	.string	""
        /*0030*/ 	.string	"ptxas-blackwell"
        /*0030*/ 	.string	"Cuda compilation tools, release 12.9, V12.9.86"
        /*0030*/ 	.string	"Build cuda_12.9.r12.9/compiler.36037853_0"
        /*0030*/ 	.string	"-v  -suppress-debug-info  -lineinfo  -arch sm_100a "



//--------------------- .note.nv.cuver            --------------------------
	.section	.note.nv.cuver,"",@"SHT_NOTE"
	.sectionflags	@"SHF_NOTE_NV_CUVER"
        /*0018*/ 	.short	0x0001
        /*001a*/ 	.short	0x0064
        /*001c*/ 	.short	0x0001
        /*001e*/ 	.short	0x0000
        /*0020*/ 	.short	0x0001
        /*0022*/ 	.short	0x0000


//--------------------- .nv.info                  --------------------------
	.section	.nv.info,"",@"SHT_CUDA_INFO"
	.align	4


	//----- nvinfo : EIATTR_REGCOUNT
	.align		4
        /*0000*/ 	.byte	0x04, 0x2f
        /*0002*/ 	.short	(.L_4 - .L_3)
	.align		4
.L_3:
        /*0004*/ 	.word	index@(gluon_tcgen05)
        /*0008*/ 	.word	0x00000087


	//----- nvinfo : EIATTR_FRAME_SIZE
	.align		4
.L_4:
        /*000c*/ 	.byte	0x04, 0x11
        /*000e*/ 	.short	(.L_6 - .L_5)
	.align		4
.L_5:
        /*0010*/ 	.word	index@($__internal_2_$__cuda_sm10x_tcgen05_guardrail_trap_unallocated_columns_being_dealloced)
        /*0014*/ 	.word	0x00000000


	//----- nvinfo : EIATTR_FRAME_SIZE
	.align		4
.L_6:
        /*0018*/ 	.byte	0x04, 0x11
        /*001a*/ 	.short	(.L_8 - .L_7)
	.align		4
.L_7:
        /*001c*/ 	.word	index@($__internal_1_$__cuda_sm10x_tcgen05_guardrail_trap_phase_invalid_during_alloc)
        /*0020*/ 	.word	0x00000000


	//----- nvinfo : EIATTR_FRAME_SIZE
	.align		4
.L_8:
        /*0024*/ 	.byte	0x04, 0x11
        /*0026*/ 	.short	(.L_10 - .L_9)
	.align		4
.L_9:
        /*0028*/ 	.word	index@($__internal_0_$__cuda_sm10x_tcgen05_guardrail_trap_col_being_dealloced_not_returned_by_alloc)
        /*002c*/ 	.word	0x00000000


	//----- nvinfo : EIATTR_FRAME_SIZE
	.align		4
.L_10:
        /*0030*/ 	.byte	0x04, 0x11
        /*0032*/ 	.short	(.L_12 - .L_11)
	.align		4
.L_11:
        /*0034*/ 	.word	index@(gluon_tcgen05)
        /*0038*/ 	.word	0x00000000


	//----- nvinfo : EIATTR_MIN_STACK_SIZE
	.align		4
.L_12:
        /*003c*/ 	.byte	0x04, 0x12
        /*003e*/ 	.short	(.L_14 - .L_13)
	.align		4
.L_13:
        /*0040*/ 	.word	index@(gluon_tcgen05)
        /*0044*/ 	.word	0x00000000
.L_14:


//--------------------- .nv.info.gluon_tcgen05    --------------------------
	.section	.nv.info.gluon_tcgen05,"",@"SHT_CUDA_INFO"
	.sectionflags	@""
	.align	4


	//----- nvinfo : EIATTR_CUDA_API_VERSION
	.align		4
        /*0000*/ 	.byte	0x04, 0x37
        /*0002*/ 	.short	(.L_16 - .L_15)
.L_15:
        /*0004*/ 	.word	0x00000081


	//----- nvinfo : EIATTR_KPARAM_INFO
	.align		4
.L_16:
        /*0008*/ 	.byte	0x04, 0x17
        /*000a*/ 	.short	(.L_18 - .L_17)
.L_17:
        /*000c*/ 	.word	0x00000000
        /*0010*/ 	.short	0x000a
        /*0012*/ 	.short	0x0048
        /*0014*/ 	.byte	0x00, 0xf4, 0x21, 0x00


	//----- nvinfo : EIATTR_KPARAM_INFO
	.align		4
.L_18:
        /*0018*/ 	.byte	0x04, 0x17
        /*001a*/ 	.short	(.L_20 - .L_19)
.L_19:
        /*001c*/ 	.word	0x00000000
        /*0020*/ 	.short	0x0009
        /*0022*/ 	.short	0x0040
        /*0024*/ 	.byte	0x00, 0xf4, 0x21, 0x00


	//----- nvinfo : EIATTR_KPARAM_INFO
	.align		4
.L_20:
        /*0028*/ 	.byte	0x04, 0x17
        /*002a*/ 	.short	(.L_22 - .L_21)
.L_21:
        /*002c*/ 	.word	0x00000000
        /*0030*/ 	.short	0x0008
        /*0032*/ 	.short	0x0038
        /*0034*/ 	.byte	0x00, 0xf0, 0x21, 0x00


	//----- nvinfo : EIATTR_KPARAM_INFO
	.align		4
.L_22:
        /*0038*/ 	.byte	0x04, 0x17
        /*003a*/ 	.short	(.L_24 - .L_23)
.L_23:
        /*003c*/ 	.word	0x00000000
        /*0040*/ 	.short	0x0007
        /*0042*/ 	.short	0x0030
        /*0044*/ 	.byte	0x00, 0xf0, 0x21, 0x00


	//----- nvinfo : EIATTR_KPARAM_INFO
	.align		4
.L_24:
        /*0048*/ 	.byte	0x04, 0x17
        /*004a*/ 	.short	(.L_26 - .L_25)
.L_25:
        /*004c*/ 	.word	0x00000000
        /*0050*/ 	.short	0x0006
        /*0052*/ 	.short	0x0028
        /*0054*/ 	.byte	0x00, 0xf0, 0x21, 0x00


	//----- nvinfo : EIATTR_KPARAM_INFO
	.align		4
.L_26:
        /*0058*/ 	.byte	0x04, 0x17
        /*005a*/ 	.short	(.L_28 - .L_27)
.L_27:
        /*005c*/ 	.word	0x00000000
        /*0060*/ 	.short	0x0005
        /*0062*/ 	.short	0x0020
        /*0064*/ 	.byte	0x00, 0xf0, 0x11, 0x00


	//----- nvinfo : EIATTR_KPARAM_INFO
	.align		4
.L_28:
        /*0068*/ 	.byte	0x04, 0x17
        /*006a*/ 	.short	(.L_30 - .L_29)
.L_29:
        /*006c*/ 	.word	0x00000000
        /*0070*/ 	.short	0x0004
        /*0072*/ 	.short	0x001c
        /*0074*/ 	.byte	0x00, 0xf0, 0x11, 0x00


	//----- nvinfo : EIATTR_KPARAM_INFO
	.align		4
.L_30:
        /*0078*/ 	.byte	0x04, 0x17
        /*007a*/ 	.short	(.L_32 - .L_31)
.L_31:
        /*007c*/ 	.word	0x00000000
        /*0080*/ 	.short	0x0003
        /*0082*/ 	.short	0x0018
        /*0084*/ 	.byte	0x00, 0xf0, 0x11, 0x00


	//----- nvinfo : EIATTR_KPARAM_INFO
	.align		4
.L_32:
        /*0088*/ 	.byte	0x04, 0x17
        /*008a*/ 	.short	(.L_34 - .L_33)
.L_33:
        /*008c*/ 	.word	0x00000000
        /*0090*/ 	.short	0x0002
        /*0092*/ 	.short	0x0010
        /*0094*/ 	.byte	0x00, 0xf4, 0x21, 0x00


	//----- nvinfo : EIATTR_KPARAM_INFO
	.align		4
.L_34:
        /*0098*/ 	.byte	0x04, 0x17
        /*009a*/ 	.short	(.L_36 - .L_35)
.L_35:
        /*009c*/ 	.word	0x00000000
        /*00a0*/ 	.short	0x0001
        /*00a2*/ 	.short	0x0008
        /*00a4*/ 	.byte	0x00, 0xf4, 0x21, 0x00


	//----- nvinfo : EIATTR_KPARAM_INFO
	.align		4
.L_36:
        /*00a8*/ 	.byte	0x04, 0x17
        /*00aa*/ 	.short	(.L_38 - .L_37)
.L_37:
        /*00ac*/ 	.word	0x00000000
        /*00b0*/ 	.short	0x0000
        /*00b2*/ 	.short	0x0000
        /*00b4*/ 	.byte	0x00, 0xf4, 0x21, 0x00


	//----- nvinfo : EIATTR_AT_ENTRY_FRAGMENTS
	.align		4
.L_38:
        /*00b8*/ 	.byte	0x04, 0x4f
        /*00ba*/ 	.short	(.L_40 - .L_39)


	//   ....[0]....
.L_39:
        /*00bc*/ 	.word	0x00000004


	//----- nvinfo : EIATTR_RESERVED_SMEM_USED
	.align		4
.L_40:
        /*00c0*/ 	.byte	0x01, 0x41
	.zero		2


	//----- nvinfo : EIATTR_SPARSE_MMA_MASK
	.align		4
        /*00c4*/ 	.byte	0x03, 0x50
        /*00c6*/ 	.short	0x0000


	//----- nvinfo : EIATTR_TCGEN05_1CTA_USED
	.align		4
        /*00c8*/ 	.byte	0x01, 0x51
	.zero		2


	//----- nvinfo : EIATTR_MAXREG_COUNT
	.align		4
        /*00cc*/ 	.byte	0x03, 0x1b
        /*00ce*/ 	.short	0x00ff


	//----- nvinfo : EIATTR_NUM_BARRIERS
	.align		4
        /*00d0*/ 	.byte	0x02, 0x4c
        /*00d2*/ 	.byte	0x01
	.zero		1


	//----- nvinfo : EIATTR_INT_WARP_WIDE_INSTR_OFFSETS
	.align		4
        /*00d4*/ 	.byte	0x04, 0x31
        /*00d6*/ 	.short	(.L_42 - .L_41)


	//   ....[0]....
.L_41:
        /*00d8*/ 	.word	0x00001720


	//   ....[1]....
        /*00dc*/ 	.word	0x00001740


	//   ....[2]....
        /*00e0*/ 	.word	0x000017c0


	//   ....[3]....
        /*00e4*/ 	.word	0x00001ba0


	//   ....[4]....
        /*00e8*/ 	.word	0x00001bb0


	//   ....[5]....
        /*00ec*/ 	.word	0x00001bc0


	//   ....[6]....
        /*00f0*/ 	.word	0x00001bd0


	//   ....[7]....
        /*00f4*/ 	.word	0x00001f10


	//   ....[8]....
        /*00f8*/ 	.word	0x00001f20


	//   ....[9]....
        /*00fc*/ 	.word	0x000020b0


	//   ....[10]....
        /*0100*/ 	.word	0x00002110


	//   ....[11]....
        /*0104*/ 	.word	0x00002120


	//   ....[12]....
        /*0108*/ 	.word	0x00002150


	//   ....[13]....
        /*010c*/ 	.word	0x00002450


	//   ....[14]....
        /*0110*/ 	.word	0x00002460


	//   ....[15]....
        /*0114*/ 	.word	0x000027d0


	//   ....[16]....
        /*0118*/ 	.word	0x000027e0


	//   ....[17]....
        /*011c*/ 	.word	0x00002f50


	//   ....[18]....
        /*0120*/ 	.word	0x00002fa0


	//----- nvinfo : EIATTR_COOP_GROUP_MASK_REGIDS
	.align		4
.L_42:
        /*0124*/ 	.byte	0x04, 0x29
        /*0126*/ 	.short	(.L_44 - .L_43)


	//   ....[0]....
.L_43:
        /*0128*/ 	.word	0xffffffff


	//   ....[1]....
        /*012c*/ 	.word	0xffffffff


	//   ....[2]....
        /*0130*/ 	.word	0xffffffff


	//   ....[3]....
        /*0134*/ 	.word	0xffffffff


	//   ....[4]....
        /*0138*/ 	.word	0xffffffff


	//   ....[5]....
        /*013c*/ 	.word	0xffffffff


	//   ....[6]....
        /*0140*/ 	.word	0xffffffff


	//   ....[7]....
        /*0144*/ 	.word	0xffffffff


	//   ....[8]....
        /*0148*/ 	.word	0xffffffff


	//   ....[9]....
        /*014c*/ 	.word	0xffffffff


	//----- nvinfo : EIATTR_COOP_GROUP_INSTR_OFFSETS
	.align		4
.L_44:
        /*0150*/ 	.byte	0x04, 0x28
        /*0152*/ 	.short	(.L_46 - .L_45)


	//   ....[0]....
.L_45:
        /*0154*/ 	.word	0x00000050


	//   ....[1]....
        /*0158*/ 	.word	0x00000310


	//   ....[2]....
        /*015c*/ 	.word	0x00000500


	//   ....[3]....
        /*0160*/ 	.word	0x000009c0


	//   ....[4]....
        /*0164*/ 	.word	0x00000b00


	//   ....[5]....
        /*0168*/ 	.word	0x00000fb0


	//   ....[6]....
        /*016c*/ 	.word	0x000010f0


	//   ....[7]....
        /*0170*/ 	.word	0x000015e0


	//   ....[8]....
        /*0174*/ 	.word	0x00002de0


	//   ....[9]....
        /*0178*/ 	.word	0x00003050


	//----- nvinfo : EIATTR_VRC_CTA_INIT_COUNT
	.align		4
.L_46:
        /*017c*/ 	.byte	0x02, 0x4a
        /*017e*/ 	.byte	0x80
	.zero		1


	//----- nvinfo : EIATTR_MBARRIER_INSTR_OFFSETS
	.align		4
        /*0180*/ 	.byte	0x04, 0x39
        /*0182*/ 	.short	(.L_48 - .L_47)


	//   ....[0]....
.L_47:
        /*0184*/ 	.word	0x000017e0
        /*0188*/ 	.word	0x000000ff
        /*018c*/ 	.word	0x00020000
        /*0190*/ 	.short	0x0100
        /*0192*/ 	.byte	0x08
	.zero		1


	//   ....[1]....
        /*0194*/ 	.word	0x000017f0
        /*0198*/ 	.word	0x000000ff
        /*019c*/ 	.word	0x00020020
        /*01a0*/ 	.short	0x0100
        /*01a2*/ 	.byte	0x08
	.zero		1


	//   ....[2]....
        /*01a4*/ 	.word	0x000018a0
        /*01a8*/ 	.word	0x000000ff
        /*01ac*/ 	.word	0x00020008
        /*01b0*/ 	.short	0x0100
        /*01b2*/ 	.byte	0x08
	.zero		1


	//   ....[3]....
        /*01b4*/ 	.word	0x000018b0
        /*01b8*/ 	.word	0x000000ff
        /*01bc*/ 	.word	0x00020028
        /*01c0*/ 	.short	0x0100
        /*01c2*/ 	.byte	0x08
	.zero		1


	//   ....[4]....
        /*01c4*/ 	.word	0x00001990
        /*01c8*/ 	.word	0x000000ff
        /*01cc*/ 	.word	0x00020010
        /*01d0*/ 	.short	0x0100
        /*01d2*/ 	.byte	0x08
	.zero		1


	//   ....[5]....
        /*01d4*/ 	.word	0x000019a0
        /*01d8*/ 	.word	0x000000ff
        /*01dc*/ 	.word	0x00020030
        /*01e0*/ 	.short	0x0100
        /*01e2*/ 	.byte	0x08
	.zero		1


	//   ....[6]....
        /*01e4*/ 	.word	0x00001ab0
        /*01e8*/ 	.word	0x000000ff
        /*01ec*/ 	.word	0x00020018
        /*01f0*/ 	.short	0x0100
        /*01f2*/ 	.byte	0x08
	.zero		1


	//   ....[7]....
        /*01f4*/ 	.word	0x00001ac0
        /*01f8*/ 	.word	0x000000ff
        /*01fc*/ 	.word	0x00020038
        /*0200*/ 	.short	0x0100
        /*0202*/ 	.byte	0x08
	.zero		1


	//   ....[8]....
        /*0204*/ 	.word	0x00001cc0
        /*0208*/ 	.word	0x000000ff
        /*020c*/ 	.word	0x00020000
        /*0210*/ 	.short	0x010a
        /*0212*/ 	.byte	0x08
	.zero		1


	//   ....[9]....
        /*0214*/ 	.word	0x00001f70
        /*0218*/ 	.word	0x000000ff
        /*021c*/ 	.word	0x00020020
        /*0220*/ 	.short	0x010a
        /*0222*/ 	.byte	0x08
	.zero		1


	//   ....[10]....
        /*0224*/ 	.word	0x000021c0
        /*0228*/ 	.word	0x000000ff
        /*022c*/ 	.word	0x00020000
        /*0230*/ 	.short	0x010a
        /*0232*/ 	.byte	0x19
	.zero		1


	//   ....[11]....
        /*0234*/ 	.word	0x000024a0
        /*0238*/ 	.word	0x000000ff
        /*023c*/ 	.word	0x00020020
        /*0240*/ 	.short	0x010a
        /*0242*/ 	.byte	0x19
	.zero		1


	//   ....[12]....
        /*0244*/ 	.word	0x00002570
        /*0248*/ 	.word	0x000000ff
        /*024c*/ 	.word	0x00020000
        /*0250*/ 	.short	0x0108
        /*0252*/ 	.byte	0x08
	.zero		1


	//   ....[13]....
        /*0254*/ 	.word	0x00002580
        /*0258*/ 	.word	0x000000ff
        /*025c*/ 	.word	0x00020020
        /*0260*/ 	.short	0x0108
        /*0262*/ 	.byte	0x08
	.zero		1


	//   ....[14]....
        /*0264*/ 	.word	0x000025d0
        /*0268*/ 	.word	0x000000ff
        /*026c*/ 	.word	0x00020008
        /*0270*/ 	.short	0x0108
        /*0272*/ 	.byte	0x08
	.zero		1


	//   ....[15]....
        /*0274*/ 	.word	0x000025e0
        /*0278*/ 	.word	0x000000ff
        /*027c*/ 	.word	0x00020028
        /*0280*/ 	.short	0x0108
        /*0282*/ 	.byte	0x08
	.zero		1


	//   ....[16]....
        /*0284*/ 	.word	0x00002630
        /*0288*/ 	.word	0x000000ff
        /*028c*/ 	.word	0x00020010
        /*0290*/ 	.short	0x0108
        /*0292*/ 	.byte	0x08
	.zero		1


	//   ....[17]....
        /*0294*/ 	.word	0x00002640
        /*0298*/ 	.word	0x000000ff
        /*029c*/ 	.word	0x00020030
        /*02a0*/ 	.short	0x0108
        /*02a2*/ 	.byte	0x08
	.zero		1


	//   ....[18]....
        /*02a4*/ 	.word	0x00002690
        /*02a8*/ 	.word	0x000000ff
        /*02ac*/ 	.word	0x00020018
        /*02b0*/ 	.short	0x0108
        /*02b2*/ 	.byte	0x08
	.zero		1


	//   ....[19]....
        /*02b4*/ 	.word	0x000026a0
        /*02b8*/ 	.word	0x000000ff
        /*02bc*/ 	.word	0x00020038
        /*02c0*/ 	.short	0x0108
        /*02c2*/ 	.byte	0x08
	.zero		1


	//   ....[20]....
        /*02c4*/ 	.word	0x00003070
        /*02c8*/ 	.word	0x000000ff
        /*02cc*/ 	.word	0x00020000
        /*02d0*/ 	.short	0x010a
        /*02d2*/ 	.byte	0x08
	.zero		1


	//   ....[21]....
        /*02d4*/ 	.word	0x000030a0
        /*02d8*/ 	.word	0x000000ff
        /*02dc*/ 	.word	0x00020020
        /*02e0*/ 	.short	0x010a
        /*02e2*/ 	.byte	0x08
	.zero		1


	//   ....[22]....
        /*02e4*/ 	.word	0x000030d0
        /*02e8*/ 	.word	0x000000ff
        /*02ec*/ 	.word	0x00020000
        /*02f0*/ 	.short	0x010a
        /*02f2*/ 	.byte	0x19
	.zero		1


	//   ....[23]....
        /*02f4*/ 	.word	0x00003100
        /*02f8*/ 	.word	0x000000ff
        /*02fc*/ 	.word	0x00020020
        /*0300*/ 	.short	0x010a
        /*0302*/ 	.byte	0x19
	.zero		1


	//----- nvinfo : EIATTR_NUM_MBARRIERS
	.align		4
.L_48:
        /*0304*/ 	.byte	0x03, 0x38
        /*0306*/ 	.short	0x0008


	//----- nvinfo : EIATTR_EXIT_INSTR_OFFSETS
	.align		4
        /*0308*/ 	.byte	0x04, 0x1c
        /*030a*/ 	.short	(.L_50 - .L_49)


	//   ....[0]....
.L_49:
        /*030c*/ 	.word	0x00003060


	//----- nvinfo : EIATTR_REQNTID
	.align		4
.L_50:
        /*0310*/ 	.byte	0x04, 0x10
        /*0312*/ 	.short	(.L_52 - .L_51)
.L_51:
        /*0314*/ 	.word	0x00000080
        /*0318*/ 	.word	0x00000001
        /*031c*/ 	.word	0x00000001


	//----- nvinfo : EIATTR_CRS_STACK_SIZE
	.align		4
.L_52:
        /*0320*/ 	.byte	0x04, 0x1e
        /*0322*/ 	.short	(.L_54 - .L_53)
.L_53:
        /*0324*/ 	.word	0x00000000


	//----- nvinfo : EIATTR_CBANK_PARAM_SIZE
	.align		4
.L_54:
        /*0328*/ 	.byte	0x03, 0x19
        /*032a*/ 	.short	0x0050


	//----- nvinfo : EIATTR_PARAM_CBANK
	.align		4
        /*032c*/ 	.byte	0x04, 0x0a
        /*032e*/ 	.short	(.L_56 - .L_55)
	.align		4
.L_55:
        /*0330*/ 	.word	index@(.nv.constant0.gluon_tcgen05)
        /*0334*/ 	.short	0x0380
        /*0336*/ 	.short	0x0050


	//----- nvinfo : EIATTR_SW_WAR
	.align		4
.L_56:
        /*0338*/ 	.byte	0x04, 0x36
        /*033a*/ 	.short	(.L_58 - .L_57)
.L_57:
        /*033c*/ 	.word	0x00000008
.L_58:


//--------------------- .nv.compat                --------------------------
	.section	.nv.compat,"",@"SHT_CUDA_COMPAT_INFO"
	.align	4
        /*0000*/ 	.byte	0x02, 0x02, 0x02, 0x00, 0x02, 0x05, 0x05, 0x00, 0x02, 0x03, 0x03, 0x00, 0x02, 0x06, 0x01, 0x00


//--------------------- .nv.callgraph             --------------------------
	.section	.nv.callgraph,"",@"SHT_CUDA_CALLGRAPH"
	.align	4
	.sectionentsize	8
	.align		4
        /*0000*/ 	.word	0x00000000
	.align		4
        /*0004*/ 	.word	0xffffffff
	.align		4
        /*0008*/ 	.word	0x00000000
	.align		4
        /*000c*/ 	.word	0xfffffffe
	.align		4
        /*0010*/ 	.word	0x00000000
	.align		4
        /*0014*/ 	.word	0xfffffffd
	.align		4
        /*0018*/ 	.word	0x00000000
	.align		4
        /*001c*/ 	.word	0xfffffffc


//--------------------- .text.gluon_tcgen05       --------------------------
	.section	.text.gluon_tcgen05,"ax",@progbits
	.align	128
        .global         gluon_tcgen05
        .type           gluon_tcgen05,@function
        .size           gluon_tcgen05,(.L_x_85 - gluon_tcgen05)
        .other          gluon_tcgen05,@"STO_CUDA_ENTRY STV_DEFAULT"
gluon_tcgen05:
.text.gluon_tcgen05:
[----:B------:R-:W1:Y:S01]  /*0000*/  LDC R1, c[0x0][0x37c] ;  /* 0x0000df00ff017b82 */ /* 0x000e620000000800 */
[----:B------:R-:W2:Y:S02]  /*0010*/  S2R R0, SR_TID.X ;  /* 0x0000000000007919 */ /* 0x000ea40000002100 */
[----:B--2---:R-:W-:-:S13]  /*0020*/  ISETP.GE.U32.AND P2, PT, R0, 0x20, PT ;  /* 0x000000200000780c */ /* 0x004fda0003f46070 */
[----:B------:R-:W-:Y:S05]  /*0030*/  @P2 BRA `(.L_x_0) ;  /* 0x0000000000b82947 */ /* 0x000fea0003800000 */
[----:B------:R-:W2:Y:S01]  /*0040*/  S2UR UR6, SR_CgaCtaId ;  /* 0x00000000000679c3 */ /* 0x000ea20000008800 */
[----:B------:R-:W-:Y:S01]  /*0050*/  NOP ;  /* 0x0000000000007918 */ /* 0x000fe20000000000 */
[----:B------:R-:W-:Y:S02]  /*0060*/  UMOV UR4, 0x40 ;  /* 0x0000004000047882 */ /* 0x000fe40000000000 */
[----:B--2---:R-:W-:-:S09]  /*0070*/  ULEA UR4, UR6, UR4, 0x18 ;  /* 0x0000000406047291 */ /* 0x004fd2000f8ec0ff */
[----:B------:R-:W2:Y:S01]  /*0080*/  LDS.U8 R2, [UR4] ;  /* 0x00000004ff027984 */ /* 0x000ea20008000000 */
[----:B------:R-:W-:Y:S02]  /*0090*/  UMOV UR4, 0x400 ;  /* 0x0000040000047882 */ /* 0x000fe40000000000 */
[----:B------:R-:W-:Y:S01]  /*00a0*/  ULEA UR4, UR6, UR4, 0x18 ;  /* 0x0000000406047291 */ /* 0x000fe2000f8ec0ff */
[----:B--2---:R-:W-:-:S13]  /*00b0*/  ISETP.NE.AND P0, PT, R2, RZ, PT ;  /* 0x000000ff0200720c */ /* 0x004fda0003f05270 */
[----:B------:R-:W-:Y:S05]  /*00c0*/  @P0 BRA `(.L_x_1) ;  /* 0x00000000007c0947 */ /* 0x000fea0003800000 */
[----:B------:R-:W-:-:S13]  /*00d0*/  ELECT P0, URZ, PT ;  /* 0x0000000000ff782f */ /* 0x000fda0003800000 */
[----:B------:R-:W-:Y:S05]  /*00e0*/  @!P0 BRA `(.L_x_2) ;  /* 0x0000000000848947 */ /* 0x000fea0003800000 */
[----:B------:R-:W-:Y:S01]  /*00f0*/  UMOV UR5, 0x4 ;  /* 0x0000000400057882 */ /* 0x000fe20000000000 */
[----:B------:R-:W-:Y:S02]  /*0100*/  IMAD.MOV.U32 R5, RZ, RZ, 0x1 ;  /* 0x00000001ff057424 */ /* 0x000fe400078e00ff */
[----:B------:R-:W-:Y:S02]  /*0110*/  IMAD.MOV.U32 R3, RZ, RZ, 0xf ;  /* 0x0000000fff037424 */ /* 0x000fe400078e00ff */
[----:B------:R-:W-:Y:S04]  /*0120*/  DEPBAR.LE SB2, 0x36 ;  /* 0x0000ad800000791a */ /* 0x000fe80000000000 */
[----:B------:R-:W2:Y:S02]  /*0130*/  UTCATOMSWS.FIND_AND_SET.ALIGN UP0, UR5, UR5 ;  /* 0x00000005000575e3 */ /* 0x000ea40008000800 */
[----:B--2---:R-:W-:-:S04]  /*0140*/  PLOP3.LUT P0, PT, PT, PT, UP0, 0x80, 0x8 ;  /* 0x000000000008781c */ /* 0x004fc80003f0f008 */
[----:B------:R-:W-:-:S04]  /*0150*/  SEL R2, RZ, 0xffffffff, !P0 ;  /* 0xffffffffff027807 */ /* 0x000fc80004000000 */
[----:B------:R-:W-:Y:S01]  /*0160*/  ISETP.NE.AND P0, PT, R2, RZ, PT ;  /* 0x000000ff0200720c */ /* 0x000fe20003f05270 */
[----:B------:R-:W-:-:S12]  /*0170*/  IMAD.U32 R2, RZ, RZ, UR5 ;  /* 0x00000005ff027e24 */ /* 0x000fd8000f8e00ff */
[----:B------:R-:W-:Y:S05]  /*0180*/  @P0 BRA `(.L_x_3) ;  /* 0x0000000000240947 */ /* 0x000fea0003800000 */
.L_x_4:
[----:B------:R-:W-:Y:S05]  /*0190*/  NANOSLEEP 0x64 ;  /* 0x000000640000795d */ /* 0x000fea0003800000 */
[----:B------:R-:W-:-:S05]  /*01a0*/  UMOV UR5, 0x4 ;  /* 0x0000000400057882 */ /* 0x000fca0000000000 */
[----:B------:R-:W-:Y:S04]  /*01b0*/  DEPBAR.LE SB2, 0x36 ;  /* 0x0000ad800000791a */ /* 0x000fe80000000000 */
[----:B------:R-:W2:Y:S02]  /*01c0*/  UTCATOMSWS.FIND_AND_SET.ALIGN UP0, UR5, UR5 ;  /* 0x00000005000575e3 */ /* 0x000ea40008000800 */
[----:B--2---:R-:W-:-:S04]  /*01d0*/  PLOP3.LUT P0, PT, PT, PT, UP0, 0x80, 0x8 ;  /* 0x000000000008781c */ /* 0x004fc80003f0f008 */
[----:B------:R-:W-:-:S04]  /*01e0*/  SEL R2, RZ, 0xffffffff, !P0 ;  /* 0xffffffffff027807 */ /* 0x000fc80004000000 */
[----:B------:R-:W-:Y:S01]  /*01f0*/  ISETP.NE.AND P0, PT, R2, RZ, PT ;  /* 0x000000ff0200720c */ /* 0x000fe20003f05270 */
[----:B------:R-:W-:-:S12]  /*0200*/  IMAD.U32 R2, RZ, RZ, UR5 ;  /* 0x00000005ff027e24 */ /* 0x000fd8000f8e00ff */
[----:B------:R-:W-:Y:S05]  /*0210*/  @!P0 BRA `(.L_x_4) ;  /* 0xfffffffc00dc8947 */ /* 0x000fea000383ffff */
.L_x_3:
[C---:B------:R-:W-:Y:S01]  /*0220*/  VIADD R4, R2.reuse, 0x10 ;  /* 0x0000001002047836 */ /* 0x040fe20000000000 */
[----:B------:R-:W-:Y:S01]  /*0230*/  UMOV UR5, 0x50 ;  /* 0x0000005000057882 */ /* 0x000fe20000000000 */
[----:B------:R-:W-:Y:S01]  /*0240*/  SHF.L.U32 R3, R3, R2, RZ ;  /* 0x0000000203037219 */ /* 0x000fe200000006ff */
[----:B------:R-:W-:Y:S01]  /*0250*/  ULEA UR5, UR6, UR5, 0x18 ;  /* 0x0000000506057291 */ /* 0x000fe2000f8ec0ff */
[----:B------:R-:W-:Y:S01]  /*0260*/  IMAD.SHL.U32 R2, R2, 0x20, RZ ;  /* 0x0000002002027824 */ /* 0x000fe200078e00ff */
[----:B------:R-:W-:-:S04]  /*0270*/  SHF.L.U32 R4, R5, R4, RZ ;  /* 0x0000000405047219 */ /* 0x000fc800000006ff */
[----:B------:R-:W-:-:S05]  /*0280*/  LOP3.LUT R3, R4, R3, RZ, 0xfc, !PT ;  /* 0x0000000304037212 */ /* 0x000fca00078efcff */
[----:B------:R2:W-:Y:S04]  /*0290*/  ATOMS.OR RZ, [UR5], R3 ;  /* 0x00000003ffff798c */ /* 0x0005e8000b000005 */
[----:B------:R2:W-:Y:S01]  /*02a0*/  STS [UR4], R2 ;  /* 0x00000002ff007988 */ /* 0x0005e20008000804 */
[----:B------:R-:W-:Y:S05]  /*02b0*/  BRA `(.L_x_2) ;  /* 0x0000000000107947 */ /* 0x000fea0003800000 */
.L_x_1:
[----:B------:R-:W-:Y:S01]  /*02c0*/  IMAD.MOV.U32 R3, RZ, RZ, -0x1 ;  /* 0xffffffffff037424 */ /* 0x000fe200078e00ff */
[----:B------:R-:W-:-:S04]  /*02d0*/  MOV R2, 0x300 ;  /* 0x0000030000027802 */ /* 0x000fc80000000f00 */
[----:B------:R2:W-:Y:S03]  /*02e0*/  STS [UR4], R3 ;  /* 0x00000003ff007988 */ /* 0x0005e60008000804 */
[----:B-12---:R-:W-:Y:S05]  /*02f0*/  CALL.REL.NOINC `($__internal_1_$__cuda_sm10x_tcgen05_guardrail_trap_phase_invalid_during_alloc) ;  /* 0x0000002c00987944 */ /* 0x006fea0003c00000 */
.L_x_2:
[----:B------:R-:W-:Y:S05]  /*0300*/  WARPSYNC.ALL ;  /* 0x0000000000007948 */ /* 0x000fea0003800000 */
[----:B------:R-:W-:Y:S01]  /*0310*/  NOP ;  /* 0x0000000000007918 */ /* 0x000fe20000000000 */
.L_x_0:
[----:B------:R-:W3:Y:S08]  /*0320*/  S2UR UR4, SR_CgaCtaId ;  /* 0x00000000000479c3 */ /* 0x000ef00000008800 */
[----:B------:R-:W-:Y:S01]  /*0330*/  BAR.SYNC.DEFER_BLOCKING 0x0 ;  /* 0x0000000000007b1d */ /* 0x000fe20000010000 */
[----:B------:R-:W-:-:S05]  /*0340*/  LOP3.LUT R132, R0, 0x7f, RZ, 0xc0, !PT ;  /* 0x0000007f00847812 */ /* 0x000fca00078ec0ff */
[----:B------:R-:W-:Y:S02]  /*0350*/  UMOV UR8, 0x400 ;  /* 0x0000040000087882 */ /* 0x000fe40000000000 */
[----:B------:R-:W4:Y:S08]  /*0360*/  LDC R4, c[0x0][0x398] ;  /* 0x0000e600ff047b82 */ /* 0x000f300000000800 */
[----:B------:R-:W5:Y:S01]  /*0370*/  LDC R12, c[0x0][0x3a0] ;  /* 0x0000e800ff0c7b82 */ /* 0x000f620000000800 */
[----:B---3--:R-:W-:-:S07]  /*0380*/  ULEA UR8, UR4, UR8, 0x18 ;  /* 0x0000000804087291 */ /* 0x008fce000f8ec0ff */
[----:B------:R-:W3:Y:S02]  /*0390*/  S2UR UR19, SR_CTAID.Y ;  /* 0x00000000001379c3 */ /* 0x000ee40000002600 */
[----:B--2---:R-:W2:Y:S06]  /*03a0*/  LDS R3, [UR8] ;  /* 0x00000008ff037984 */ /* 0x004eac0008000800 */
[----:B------:R-:W-:Y:S06]  /*03b0*/  BAR.SYNC.DEFER_BLOCKING 0x0 ;  /* 0x0000000000007b1d */ /* 0x000fec0000010000 */
[----:B------:R-:W-:Y:S05]  /*03c0*/  @P2 BRA `(.L_x_5) ;  /* 0x0000000000182947 */ /* 0x000fea0003800000 */
[----:B------:R-:W-:Y:S01]  /*03d0*/  ELECT P0, URZ, PT ;  /* 0x0000000000ff782f */ /* 0x000fe20003800000 */
[----:B------:R-:W-:Y:S01]  /*03e0*/  IMAD.MOV.U32 R2, RZ, RZ, 0x1 ;  /* 0x00000001ff027424 */ /* 0x000fe200078e00ff */
[----:B------:R-:W-:Y:S01]  /*03f0*/  UMOV UR5, 0x40 ;  /* 0x0000004000057882 */ /* 0x000fe20000000000 */
[----:B------:R-:W-:Y:S01]  /*0400*/  UVIRTCOUNT.DEALLOC.SMPOOL 0x80 ;  /* 0x000000800000784c */ /* 0x000fe20000000000 */
[----:B------:R-:W-:-:S09]  /*0410*/  ULEA UR5, UR4, UR5, 0x18 ;  /* 0x0000000504057291 */ /* 0x000fd2000f8ec0ff */
[----:B------:R5:W-:Y:S03]  /*0420*/  @P0 STS.U8 [UR5], R2 ;  /* 0x00000002ff000988 */ /* 0x000be60008000005 */
.L_x_5:
[----:B------:R-:W5:Y:S01]  /*0430*/  S2UR UR4, SR_CTAID.Z ;  /* 0x00000000000479c3 */ /* 0x000f620000002700 */
[----:B------:R-:W4:Y:S01]  /*0440*/  LDCU UR5, c[0x0][0x370] ;  /* 0x00006e00ff0577ac */ /* 0x000f220008000800 */
[----:B------:R-:W-:Y:S01]  /*0450*/  ISETP.GE.U32.AND P0, PT, R132, 0x20, PT ;  /* 0x000000208400780c */ /* 0x000fe20003f06070 */
[----:B----4-:R-:W-:Y:S01]  /*0460*/  VIADD R4, R4, 0xffffffff ;  /* 0xffffffff04047836 */ /* 0x010fe20000000000 */
[C---:B------:R-:W-:Y:S01]  /*0470*/  ISETP.NE.U32.AND P3, PT, R132.reuse, RZ, PT ;  /* 0x000000ff8400720c */ /* 0x040fe20003f65070 */
[----:B------:R-:W5:Y:S01]  /*0480*/  LDCU UR6, c[0x0][0x374] ;  /* 0x00006e80ff0677ac */ /* 0x000f620008000800 */
[----:B------:R-:W-:Y:S01]  /*0490*/  LEA R10, R132, UR8, 0x2 ;  /* 0x00000008840a7c11 */ /* 0x000fe2000f8e10ff */
[----:B-----5:R-:W-:Y:S01]  /*04a0*/  VIADD R11, R12, 0xffffffff ;  /* 0xffffffff0c0b7836 */ /* 0x020fe20000000000 */
[----:B------:R-:W4:Y:S01]  /*04b0*/  S2UR UR7, SR_CTAID.X ;  /* 0x00000000000779c3 */ /* 0x000f220000002500 */
[----:B------:R-:W5:Y:S01]  /*04c0*/  LDCU.64 UR16, c[0x0][0x3c0] ;  /* 0x00007800ff1077ac */ /* 0x000f620008000a00 */
[----:B--2---:R-:W-:Y:S01]  /*04d0*/  R2UR UR24, R3 ;  /* 0x00000000031872ca */ /* 0x004fe200000e0000 */
[----:B------:R-:W-:Y:S04]  /*04e0*/  BSSY.RECONVERGENT B0, `(.L_x_6) ;  /* 0x0000011000007945 */ /* 0x000fe80003800200 */
[----:B------:R2:W-:Y:S01]  /*04f0*/  @!P0 STS [R10], RZ ;  /* 0x000000ff0a008388 */ /* 0x0005e20000000800 */
[----:B------:R-:W-:-:S03]  /*0500*/  NOP ;  /* 0x0000000000007918 */ /* 0x000fc60000000000 */
[----:B------:R2:W-:Y:S01]  /*0510*/  @!P3 STS [UR8+0x24], R4 ;  /* 0x00002404ff00b988 */ /* 0x0005e20008000808 */
[----:B---3--:R-:W-:-:S03]  /*0520*/  UIMAD UR4, UR4, UR6, UR19 ;  /* 0x00000006040472a4 */ /* 0x008fc6000f8e0213 */
[----:B------:R2:W-:Y:S01]  /*0530*/  @!P3 STS [UR8+0x20], R11 ;  /* 0x0000200bff00b988 */ /* 0x0005e20008000808 */
[----:B----4-:R-:W-:-:S04]  /*0540*/  UIMAD UR4, UR4, UR5, UR7 ;  /* 0x00000005040472a4 */ /* 0x010fc8000f8e0207 */
[----:B------:R-:W-:-:S04]  /*0550*/  UIMAD UR4, UR4, 0x180, URZ ;  /* 0x00000180040478a4 */ /* 0x000fc8000f8e02ff */
[----:B-----5:R-:W-:-:S04]  /*0560*/  UIADD3 UR20, UP0, UPT, UR4, UR16, URZ ;  /* 0x0000001004147290 */ /* 0x020fc8000ff1e0ff */
[----:B------:R-:W-:Y:S01]  /*0570*/  ULEA.HI.X.SX32 UR21, UR4, UR17, 0x1, UP0 ;  /* 0x0000001104157291 */ /* 0x000fe200080f0eff */
[----:B--2---:R-:W-:Y:S11]  /*0580*/  @P3 BRA `(.L_x_7) ;  /* 0x0000000000183947 */ /* 0x004ff60003800000 */
[----:B------:R-:W2:Y:S01]  /*0590*/  LDS R2, [UR8+0x8] ;  /* 0x00000808ff027984 */ /* 0x000ea20008000800 */
[----:B------:R-:W3:Y:S01]  /*05a0*/  LDC.64 R6, c[0x0][0x380] ;  /* 0x0000e000ff067b82 */ /* 0x000ee20000000a00 */
[----:B------:R-:W-:Y:S02]  /*05b0*/  IMAD.MOV.U32 R3, RZ, RZ, 0x70 ;  /* 0x00000070ff037424 */ /* 0x000fe400078e00ff */
[----:B---3--:R3:W-:Y:S03]  /*05c0*/  STS.64 [UR8], R6 ;  /* 0x00000006ff007988 */ /* 0x0087e60008000a08 */
[----:B--2---:R-:W-:-:S05]  /*05d0*/  LOP3.LUT R2, R2, 0x10, R3, 0xd8, !PT ;  /* 0x0000001002027812 */ /* 0x004fca00078ed803 */
[----:B------:R3:W-:Y:S02]  /*05e0*/  STS [UR8+0x8], R2 ;  /* 0x00000802ff007988 */ /* 0x0007e40008000808 */
.L_x_7:
[----:B------:R-:W-:Y:S05]  /*05f0*/  BSYNC.RECONVERGENT B0 ;  /* 0x0000000000007941 */ /* 0x000fea0003800200 */
.L_x_6:
[----:B------:R-:W-:Y:S04]  /*0600*/  BSSY.RECONVERGENT B0, `(.L_x_8) ;  /* 0x000000a000007945 */ /* 0x000fe80003800200 */
[----:B------:R-:W-:Y:S05]  /*0610*/  @P3 BRA `(.L_x_9) ;  /* 0x0000000000203947 */ /* 0x000fea0003800000 */
[----:B---3--:R-:W2:Y:S01]  /*0620*/  LDS R2, [UR8+0x34] ;  /* 0x00003408ff027984 */ /* 0x008ea20008000800 */
[----:B------:R-:W-:Y:S02]  /*0630*/  IMAD.MOV.U32 R3, RZ, RZ, 0x3f000000 ;  /* 0x3f000000ff037424 */ /* 0x000fe400078e00ff */
[----:B------:R-:W-:Y:S01]  /*0640*/  @!P3 IMAD.MOV.U32 R5, RZ, RZ, 0x7f ;  /* 0x0000007fff05b424 */ /* 0x000fe200078e00ff */
[----:B------:R-:W3:Y:S02]  /*0650*/  @!P3 LDS R6, [UR8+0x38] ;  /* 0x00003808ff06b984 */ /* 0x000ee40008000800 */
[----:B--2---:R-:W-:Y:S02]  /*0660*/  LOP3.LUT R2, R2, 0xff000000, R3, 0xb8, !PT ;  /* 0xff00000002027812 */ /* 0x004fe400078eb803 */
[----:B---3--:R-:W-:-:S03]  /*0670*/  @!P3 LOP3.LUT R3, R6, 0xff, R5, 0xb8, !PT ;  /* 0x000000ff0603b812 */ /* 0x008fc600078eb805 */
[----:B------:R2:W-:Y:S04]  /*0680*/  STS [UR8+0x34], R2 ;  /* 0x00003402ff007988 */ /* 0x0005e80008000808 */
[----:B------:R2:W-:Y:S02]  /*0690*/  @!P3 STS [UR8+0x38], R3 ;  /* 0x00003803ff00b988 */ /* 0x0005e40008000808 */
.L_x_9:
[----:B------:R-:W-:Y:S05]  /*06a0*/  BSYNC.RECONVERGENT B0 ;  /* 0x0000000000007941 */ /* 0x000fea0003800200 */
.L_x_8:
[----:B------:R-:W-:Y:S04]  /*06b0*/  BSSY.RECONVERGENT B0, `(.L_x_10) ;  /* 0x000000e000007945 */ /* 0x000fe80003800200 */
[----:B------:R-:W-:Y:S05]  /*06c0*/  @P3 BRA `(.L_x_11) ;  /* 0x0000000000303947 */ /* 0x000fea0003800000 */
[----:B--2---:R-:W2:Y:S01]  /*06d0*/  LDS R3, [UR8+0x34] ;  /* 0x00003408ff037984 */ /* 0x004ea20008000800 */
[----:B------:R-:W4:Y:S03]  /*06e0*/  LDC.64 R8, c[0x0][0x3a8] ;  /* 0x0000ea00ff087b82 */ /* 0x000f260000000a00 */
[----:B---3--:R-:W3:Y:S01]  /*06f0*/  LDS R2, [UR8+0x1c] ;  /* 0x00001c08ff027984 */ /* 0x008ee20008000800 */
[C---:B----4-:R-:W-:Y:S01]  /*0700*/  SHF.L.U64.HI R6, R8.reuse, 0x1, R9 ;  /* 0x0000000108067819 */ /* 0x050fe20000010209 */
[----:B------:R-:W-:-:S03]  /*0710*/  IMAD.SHL.U32 R5, R8, 0x2, RZ ;  /* 0x0000000208057824 */ /* 0x000fc600078e00ff */
[--C-:B------:R-:W-:Y:S02]  /*0720*/  SHF.R.U32.HI R7, RZ, 0x4, R6.reuse ;  /* 0x00000004ff077819 */ /* 0x100fe40000011606 */
[----:B------:R-:W-:-:S05]  /*0730*/  SHF.R.U64 R5, R5, 0x4, R6 ;  /* 0x0000000405057819 */ /* 0x000fca0000001206 */
[----:B------:R4:W-:Y:S01]  /*0740*/  STS [UR8+0xc], R5 ;  /* 0x00000c05ff007988 */ /* 0x0009e20008000808 */
[----:B--2---:R-:W-:Y:S02]  /*0750*/  LOP3.LUT R3, R3, 0x7, RZ, 0xb8, !PT ;  /* 0x0000000703037812 */ /* 0x004fe400078eb8ff */
[----:B---3--:R-:W-:-:S03]  /*0760*/  LOP3.LUT R2, R2, 0xf, R7, 0xb8, !PT ;  /* 0x0000000f02027812 */ /* 0x008fc600078eb807 */
[----:B------:R4:W-:Y:S04]  /*0770*/  STS [UR8+0x34], R3 ;  /* 0x00003403ff007988 */ /* 0x0009e80008000808 */
[----:B------:R4:W-:Y:S02]  /*0780*/  STS [UR8+0x1c], R2 ;  /* 0x00001c02ff007988 */ /* 0x0009e40008000808 */
.L_x_11:
[----:B------:R-:W-:Y:S05]  /*0790*/  BSYNC.RECONVERGENT B0 ;  /* 0x0000000000007941 */ /* 0x000fea0003800200 */
.L_x_10:
[----:B------:R-:W-:Y:S04]  /*07a0*/  BSSY.RECONVERGENT B1, `(.L_x_12) ;  /* 0x000001a000017945 */ /* 0x000fe80003800200 */
[----:B------:R-:W-:Y:S04]  /*07b0*/  BSSY.RELIABLE B0, `(.L_x_13) ;  /* 0x0000015000007945 */ /* 0x000fe80003800100 */
[----:B------:R-:W-:Y:S05]  /*07c0*/  @P3 BRA `(.L_x_14) ;  /* 0x0000000000203947 */ /* 0x000fea0003800000 */
[----:B--234-:R-:W2:Y:S02]  /*07d0*/  LDS R2, [UR8+0x34] ;  /* 0x00003408ff027984 */ /* 0x01cea40008000800 */
[----:B--2---:R-:W-:-:S05]  /*07e0*/  LOP3.LUT R2, R2, 0x38, RZ, 0xb8, !PT ;  /* 0x0000003802027812 */ /* 0x004fca00078eb8ff */
[----:B------:R2:W-:Y:S01]  /*07f0*/  STS [UR8+0x34], R2 ;  /* 0x00003402ff007988 */ /* 0x0005e20008000808 */
[----:B------:R-:W-:Y:S05]  /*0800*/  @P3 BRA `(.L_x_15) ;  /* 0x0000000000203947 */ /* 0x000fea0003800000 */
[----:B--2---:R-:W2:Y:S01]  /*0810*/  LDS R2, [UR8+0x8] ;  /* 0x00000808ff027984 */ /* 0x004ea20008000800 */
[----:B------:R-:W-:-:S05]  /*0820*/  IMAD.MOV.U32 R3, RZ, RZ, 0x780 ;  /* 0x00000780ff037424 */ /* 0x000fca00078e00ff */
[----:B--2---:R-:W-:-:S05]  /*0830*/  LOP3.LUT R2, R2, 0x500, R3, 0xd8, !PT ;  /* 0x0000050002027812 */ /* 0x004fca00078ed803 */
[----:B------:R5:W-:Y:S02]  /*0840*/  STS [UR8+0x8], R2 ;  /* 0x00000802ff007988 */ /* 0x000be40008000808 */
.L_x_14:
[----:B------:R-:W-:Y:S05]  /*0850*/  @P3 BRA `(.L_x_16) ;  /* 0x0000000000283947 */ /* 0x000fea0003800000 */
[----:B--2345:R-:W2:Y:S02]  /*0860*/  LDS R2, [UR8+0x8] ;  /* 0x00000808ff027984 */ /* 0x03cea40008000800 */
[----:B--2---:R-:W-:-:S05]  /*0870*/  LOP3.LUT R2, R2, 0x1800, RZ, 0xb8, !PT ;  /* 0x0000180002027812 */ /* 0x004fca00078eb8ff */
[----:B------:R3:W-:Y:S02]  /*0880*/  STS [UR8+0x8], R2 ;  /* 0x00000802ff007988 */ /* 0x0007e40008000808 */
.L_x_15:
[----:B------:R-:W-:Y:S05]  /*0890*/  @P3 BREAK.RELIABLE B0 ;  /* 0x0000000000003942 */ /* 0x000fea0003800100 */
[----:B------:R-:W-:Y:S05]  /*08a0*/  @P3 BRA `(.L_x_17) ;  /* 0x0000000000243947 */ /* 0x000fea0003800000 */
[----:B------:R-:W4:Y:S01]  /*08b0*/  LDS R3, [UR8+0x8] ;  /* 0x00000808ff037984 */ /* 0x000f220008000800 */
[----:B--23--:R-:W-:-:S05]  /*08c0*/  IMAD.MOV.U32 R2, RZ, RZ, 0x6000 ;  /* 0x00006000ff027424 */ /* 0x00cfca00078e00ff */
[----:B----4-:R-:W-:-:S04]  /*08d0*/  LOP3.LUT R2, R3, 0x6000, R2, 0xd8, !PT ;  /* 0x0000600003027812 */ /* 0x010fc800078ed802 */
[----:B------:R-:W-:-:S05]  /*08e0*/  LOP3.LUT R2, R2, 0x400000, RZ, 0xb8, !PT ;  /* 0x0040000002027812 */ /* 0x000fca00078eb8ff */
[----:B------:R2:W-:Y:S02]  /*08f0*/  STS [UR8+0x8], R2 ;  /* 0x00000802ff007988 */ /* 0x0005e40008000808 */
.L_x_16:
[----:B------:R-:W-:Y:S05]  /*0900*/  BSYNC.RELIABLE B0 ;  /* 0x0000000000007941 */ /* 0x000fea0003800100 */
.L_x_13:
[----:B--2345:R-:W2:Y:S02]  /*0910*/  @!P3 LDS R2, [UR8+0x8] ;  /* 0x00000808ff02b984 */ /* 0x03cea40008000800 */
[----:B--2---:R-:W-:-:S05]  /*0920*/  @!P3 LOP3.LUT R2, R2, 0x8000, RZ, 0xb8, !PT ;  /* 0x000080000202b812 */ /* 0x004fca00078eb8ff */
[----:B------:R4:W-:Y:S02]  /*0930*/  @!P3 STS [UR8+0x8], R2 ;  /* 0x00000802ff00b988 */ /* 0x0009e40008000808 */
.L_x_17:
[----:B------:R-:W-:Y:S05]  /*0940*/  BSYNC.RECONVERGENT B1 ;  /* 0x0000000000017941 */ /* 0x000fea0003800200 */
.L_x_12:
[----:B------:R-:W-:Y:S05]  /*0950*/  WARPSYNC.ALL ;  /* 0x0000000000007948 */ /* 0x000fea0003800000 */
[----:B------:R-:W-:Y:S01]  /*0960*/  NOP ;  /* 0x0000000000007918 */ /* 0x000fe20000000000 */
[----:B------:R-:W5:Y:S02]  /*0970*/  LDC R5, c[0x0][0x39c] ;  /* 0x0000e700ff057b82 */ /* 0x000f640000000800 */
[----:B-----5:R-:W-:Y:S01]  /*0980*/  VIADD R5, R5, 0xffffffff ;  /* 0xffffffff05057836 */ /* 0x020fe20000000000 */
[----:B------:R-:W-:Y:S06]  /*0990*/  @P0 BRA `(.L_x_18) ;  /* 0x0000000000300947 */ /* 0x000fec0003800000 */
[----:B--234-:R-:W2:Y:S01]  /*09a0*/  S2R R2, SR_LANEID ;  /* 0x0000000000027919 */ /* 0x01cea20000000000 */
[----:B------:R-:W-:Y:S05]  /*09b0*/  WARPSYNC.ALL ;  /* 0x0000000000007948 */ /* 0x000fea0003800000 */
[----:B------:R-:W-:Y:S01]  /*09c0*/  NOP ;  /* 0x0000000000007918 */ /* 0x000fe20000000000 */
[----:B--2---:R-:W-:-:S05]  /*09d0*/  IMAD.SHL.U32 R6, R2, 0x4, RZ ;  /* 0x0000000402067824 */ /* 0x004fca00078e00ff */
[----:B------:R-:W2:Y:S01]  /*09e0*/  LDS R7, [R6+UR8] ;  /* 0x0000000806077984 */ /* 0x000ea20008000800 */
[----:B------:R-:W-:-:S05]  /*09f0*/  IADD3 R2, P1, PT, R6, UR20, RZ ;  /* 0x0000001406027c10 */ /* 0x000fca000ff3e0ff */
[----:B------:R-:W-:-:S05]  /*0a00*/  IMAD.X R3, RZ, RZ, UR21, P1 ;  /* 0x00000015ff037e24 */ /* 0x000fca00088e06ff */
[----:B--2---:R5:W2:Y:S01]  /*0a10*/  ATOMG.E.EXCH.STRONG.GPU PT, RZ, [R2], R7 ;  /* 0x0000000702ff73a8 */ /* 0x004aa200041ee100 */
[----:B------:R-:W-:-:S04]  /*0a20*/  DEPBAR {5,4,3,2,1,0} ;  /* 0x0000003f0000791a */ /* 0x000fc80000000000 */
[----:B------:R-:W3:Y:S02]  /*0a30*/  CCTL.E.C.LDCU.IV.DEEP [UR20] ;  /* 0x0000000014007540 */ /* 0x000ee40009c08000 */
[----:B---3--:R5:W-:Y:S01]  /*0a40*/  UTMACCTL.IV [UR20] ;  /* 0x00000000140079b9 */ /* 0x008be20008000000 */
[----:B------:R-:W-:Y:S01]  /*0a50*/  NOP ;  /* 0x0000000000007918 */ /* 0x000fe20000000000 */
.L_x_18:
[----:B------:R-:W-:Y:S05]  /*0a60*/  @P0 BRA `(.L_x_19) ;  /* 0x00000000000c0947 */ /* 0x000fea0003800000 */
[----:B------:R0:W-:Y:S01]  /*0a70*/  UTMACMDFLUSH ;  /* 0x00000000000079b7 */ /* 0x0001e20000000000 */
[----:B------:R-:W-:Y:S05]  /*0a80*/  @P0 BRA `(.L_x_19) ;  /* 0x0000000000040947 */ /* 0x000fea0003800000 */
[----:B------:R-:W-:-:S04]  /*0a90*/  DEPBAR.LE SB0, 0x0 ;  /* 0x000080000000791a */ /* 0x000fc80000000000 */
.L_x_19:
[----:B------:R-:W-:Y:S05]  /*0aa0*/  WARPSYNC.ALL ;  /* 0x0000000000007948 */ /* 0x000fea0003800000 */
[----:B------:R-:W-:Y:S01]  /*0ab0*/  NOP ;  /* 0x0000000000007918 */ /* 0x000fe20000000000 */
[----:B--2---:R-:W-:Y:S06]  /*0ac0*/  BAR.SYNC.DEFER_BLOCKING 0x0 ;  /* 0x0000000000007b1d */ /* 0x004fec0000010000 */
[----:B------:R-:W-:Y:S02]  /*0ad0*/  BSSY.RECONVERGENT B1, `(.L_x_20) ;  /* 0x000000b000017945 */ /* 0x000fe40003800200 */
[----:B------:R-:W-:Y:S06]  /*0ae0*/  BAR.SYNC.DEFER_BLOCKING 0x0 ;  /* 0x0000000000007b1d */ /* 0x000fec0000010000 */
[----:B------:R2:W-:Y:S01]  /*0af0*/  @!P0 STS [R10], RZ ;  /* 0x000000ff0a008388 */ /* 0x0005e20000000800 */
[----:B------:R-:W-:Y:S01]  /*0b00*/  NOP ;  /* 0x0000000000007918 */ /* 0x000fe20000000000 */
[----:B------:R-:W-:Y:S05]  /*0b10*/  @P3 BRA `(.L_x_21) ;  /* 0x0000000000183947 */ /* 0x000fea0003800000 */
[----:B---345:R-:W3:Y:S01]  /*0b20*/  LDS R2, [UR8+0x8] ;  /* 0x00000808ff027984 */ /* 0x038ee20008000800 */
[----:B------:R-:W4:Y:S01]  /*0b30*/  LDC.64 R6, c[0x0][0x388] ;  /* 0x0000e200ff067b82 */ /* 0x000f220000000a00 */
[----:B------:R-:W-:Y:S02]  /*0b40*/  IMAD.MOV.U32 R3, RZ, RZ, 0x70 ;  /* 0x00000070ff037424 */ /* 0x000fe400078e00ff */
[----:B----4-:R4:W-:Y:S03]  /*0b50*/  STS.64 [UR8], R6 ;  /* 0x00000006ff007988 */ /* 0x0109e60008000a08 */
[----:B---3--:R-:W-:-:S05]  /*0b60*/  LOP3.LUT R2, R2, 0x10, R3, 0xd8, !PT ;  /* 0x0000001002027812 */ /* 0x008fca00078ed803 */
[----:B------:R4:W-:Y:S02]  /*0b70*/  STS [UR8+0x8], R2 ;  /* 0x00000802ff007988 */ /* 0x0009e40008000808 */
.L_x_21:
[----:B-----5:R-:W-:Y:S05]  /*0b80*/  BSYNC.RECONVERGENT B1 ;  /* 0x0000000000017941 */ /* 0x020fea0003800200 */
.L_x_20:
[----:B------:R-:W-:Y:S04]  /*0b90*/  BSSY.RECONVERGENT B1, `(.L_x_22) ;  /* 0x000000a000017945 */ /* 0x000fe80003800200 */
[----:B------:R-:W-:Y:S05]  /*0ba0*/  @P3 BRA `(.L_x_23) ;  /* 0x0000000000203947 */ /* 0x000fea0003800000 */
[----:B---34-:R-:W3:Y:S01]  /*0bb0*/  LDS R2, [UR8+0x34] ;  /* 0x00003408ff027984 */ /* 0x018ee20008000800 */
[----:B------:R-:W-:Y:S02]  /*0bc0*/  IMAD.MOV.U32 R7, RZ, RZ, 0x3f000000 ;  /* 0x3f000000ff077424 */ /* 0x000fe400078e00ff */
[----:B------:R-:W-:Y:S01]  /*0bd0*/  @!P3 IMAD.MOV.U32 R3, RZ, RZ, 0x3f ;  /* 0x0000003fff03b424 */ /* 0x000fe200078e00ff */
[----:B------:R-:W4:Y:S02]  /*0be0*/  @!P3 LDS R6, [UR8+0x38] ;  /* 0x00003808ff06b984 */ /* 0x000f240008000800 */
[----:B---3--:R-:W-:Y:S02]  /*0bf0*/  LOP3.LUT R2, R2, 0xff000000, R7, 0xb8, !PT ;  /* 0xff00000002027812 */ /* 0x008fe400078eb807 */
[----:B----4-:R-:W-:-:S03]  /*0c00*/  @!P3 LOP3.LUT R3, R6, 0xff, R3, 0xb8, !PT ;  /* 0x000000ff0603b812 */ /* 0x010fc600078eb803 */
[----:B------:R5:W-:Y:S04]  /*0c10*/  STS [UR8+0x34], R2 ;  /* 0x00003402ff007988 */ /* 0x000be80008000808 */
[----:B------:R5:W-:Y:S02]  /*0c20*/  @!P3 STS [UR8+0x38], R3 ;  /* 0x00003803ff00b988 */ /* 0x000be40008000808 */
.L_x_23:
[----:B------:R-:W-:Y:S05]  /*0c30*/  BSYNC.RECONVERGENT B1 ;  /* 0x0000000000017941 */ /* 0x000fea0003800200 */
.L_x_22:
[----:B------:R-:W-:Y:S04]  /*0c40*/  BSSY.RECONVERGENT B1, `(.L_x_24) ;  /* 0x0000004000017945 */ /* 0x000fe80003800200 */
[----:B------:R-:W-:Y:S05]  /*0c50*/  @P3 BRA `(.L_x_25) ;  /* 0x0000000000083947 */ /* 0x000fea0003800000 */
[----:B------:R2:W-:Y:S04]  /*0c60*/  STS [UR8+0x24], R11 ;  /* 0x0000240bff007988 */ /* 0x0005e80008000808 */
[----:B------:R2:W-:Y:S02]  /*0c70*/  STS [UR8+0x20], R5 ;  /* 0x00002005ff007988 */ /* 0x0005e40008000808 */
.L_x_25:
[----:B------:R-:W-:Y:S05]  /*0c80*/  BSYNC.RECONVERGENT B1 ;  /* 0x0000000000017941 */ /* 0x000fea0003800200 */
.L_x_24:
[----:B------:R-:W-:Y:S04]  /*0c90*/  BSSY.RECONVERGENT B1, `(.L_x_26) ;  /* 0x000000e000017945 */ /* 0x000fe80003800200 */
[----:B------:R-:W-:Y:S05]  /*0ca0*/  @P3 BRA `(.L_x_27) ;  /* 0x0000000000303947 */ /* 0x000fea0003800000 */
[----:B-----5:R-:W5:Y:S01]  /*0cb0*/  LDS R3, [UR8+0x34] ;  /* 0x00003408ff037984 */ /* 0x020f620008000800 */
[----:B----4-:R-:W4:Y:S03]  /*0cc0*/  LDC.64 R6, c[0x0][0x3b0] ;  /* 0x0000ec00ff067b82 */ /* 0x010f260000000a00 */
[----:B---3--:R-:W3:Y:S01]  /*0cd0*/  LDS R2, [UR8+0x1c] ;  /* 0x00001c08ff027984 */ /* 0x008ee20008000800 */
[C---:B----4-:R-:W-:Y:S01]  /*0ce0*/  SHF.L.U64.HI R7, R6.reuse, 0x1, R7 ;  /* 0x0000000106077819 */ /* 0x050fe20000010207 */
[----:B------:R-:W-:-:S03]  /*0cf0*/  IMAD.SHL.U32 R6, R6, 0x2, RZ ;  /* 0x0000000206067824 */ /* 0x000fc600078e00ff */
[--C-:B------:R-:W-:Y:S02]  /*0d00*/  SHF.R.U32.HI R9, RZ, 0x4, R7.reuse ;  /* 0x00000004ff097819 */ /* 0x100fe40000011607 */
[----:B------:R-:W-:-:S05]  /*0d10*/  SHF.R.U64 R6, R6, 0x4, R7 ;  /* 0x0000000406067819 */ /* 0x000fca0000001207 */
[----:B------:R4:W-:Y:S01]  /*0d20*/  STS [UR8+0xc], R6 ;  /* 0x00000c06ff007988 */ /* 0x0009e20008000808 */
[----:B-----5:R-:W-:Y:S02]  /*0d30*/  LOP3.LUT R3, R3, 0x7, RZ, 0xb8, !PT ;  /* 0x0000000703037812 */ /* 0x020fe400078eb8ff */
[----:B---3--:R-:W-:-:S03]  /*0d40*/  LOP3.LUT R2, R2, 0xf, R9, 0xb8, !PT ;  /* 0x0000000f02027812 */ /* 0x008fc600078eb809 */
[----:B------:R4:W-:Y:S04]  /*0d50*/  STS [UR8+0x34], R3 ;  /* 0x00003403ff007988 */ /* 0x0009e80008000808 */
[----:B------:R4:W-:Y:S02]  /*0d60*/  STS [UR8+0x1c], R2 ;  /* 0x00001c02ff007988 */ /* 0x0009e40008000808 */
.L_x_27:
[----:B------:R-:W-:Y:S05]  /*0d70*/  BSYNC.RECONVERGENT B1 ;  /* 0x0000000000017941 */ /* 0x000fea0003800200 */
.L_x_26:
[----:B------:R-:W-:Y:S04]  /*0d80*/  BSSY.RECONVERGENT B2, `(.L_x_28) ;  /* 0x000001a000027945 */ /* 0x000fe80003800200 */
[----:B------:R-:W-:Y:S04]  /*0d90*/  BSSY.RELIABLE B1, `(.L_x_29) ;  /* 0x0000015000017945 */ /* 0x000fe80003800100 */
[----:B------:R-:W-:Y:S05]  /*0da0*/  @P3 BRA `(.L_x_30) ;  /* 0x0000000000203947 */ /* 0x000fea0003800000 */
[----:B---345:R-:W3:Y:S02]  /*0db0*/  LDS R2, [UR8+0x34] ;  /* 0x00003408ff027984 */ /* 0x038ee40008000800 */
[----:B---3--:R-:W-:-:S05]  /*0dc0*/  LOP3.LUT R2, R2, 0x38, RZ, 0xb8, !PT ;  /* 0x0000003802027812 */ /* 0x008fca00078eb8ff */
[----:B------:R3:W-:Y:S01]  /*0dd0*/  STS [UR8+0x34], R2 ;  /* 0x00003402ff007988 */ /* 0x0007e20008000808 */
[----:B------:R-:W-:Y:S05]  /*0de0*/  @P3 BRA `(.L_x_31) ;  /* 0x0000000000203947 */ /* 0x000fea0003800000 */
[----:B---3--:R-:W3:Y:S01]  /*0df0*/  LDS R2, [UR8+0x8] ;  /* 0x00000808ff027984 */ /* 0x008ee20008000800 */
[----:B------:R-:W-:-:S05]  /*0e00*/  IMAD.MOV.U32 R3, RZ, RZ, 0x780 ;  /* 0x00000780ff037424 */ /* 0x000fca00078e00ff */
[----:B---3--:R-:W-:-:S05]  /*0e10*/  LOP3.LUT R2, R2, 0x500, R3, 0xd8, !PT ;  /* 0x0000050002027812 */ /* 0x008fca00078ed803 */
[----:B------:R3:W-:Y:S02]  /*0e20*/  STS [UR8+0x8], R2 ;  /* 0x00000802ff007988 */ /* 0x0007e40008000808 */
.L_x_30:
[----:B------:R-:W-:Y:S05]  /*0e30*/  @P3 BRA `(.L_x_32) ;  /* 0x0000000000283947 */ /* 0x000fea0003800000 */
[----:B---345:R-:W3:Y:S02]  /*0e40*/  LDS R2, [UR8+0x8] ;  /* 0x00000808ff027984 */ /* 0x038ee40008000800 */
[----:B---3--:R-:W-:-:S05]  /*0e50*/  LOP3.LUT R2, R2, 0x1800, RZ, 0xb8, !PT ;  /* 0x0000180002027812 */ /* 0x008fca00078eb8ff */
[----:B------:R4:W-:Y:S02]  /*0e60*/  STS [UR8+0x8], R2 ;  /* 0x00000802ff007988 */ /* 0x0009e40008000808 */
.L_x_31:
[----:B------:R-:W-:Y:S05]  /*0e70*/  @P3 BREAK.RELIABLE B1 ;  /* 0x0000000000013942 */ /* 0x000fea0003800100 */
[----:B------:R-:W-:Y:S05]  /*0e80*/  @P3 BRA `(.L_x_33) ;  /* 0x0000000000243947 */ /* 0x000fea0003800000 */
[----:B---34-:R-:W3:Y:S01]  /*0e90*/  LDS R2, [UR8+0x8] ;  /* 0x00000808ff027984 */ /* 0x018ee20008000800 */
[----:B------:R-:W-:-:S05]  /*0ea0*/  IMAD.MOV.U32 R3, RZ, RZ, 0x6000 ;  /* 0x00006000ff037424 */ /* 0x000fca00078e00ff */
[----:B---3--:R-:W-:-:S04]  /*0eb0*/  LOP3.LUT R2, R2, 0x6000, R3, 0xd8, !PT ;  /* 0x0000600002027812 */ /* 0x008fc800078ed803 */
[----:B------:R-:W-:-:S05]  /*0ec0*/  LOP3.LUT R2, R2, 0x400000, RZ, 0xb8, !PT ;  /* 0x0040000002027812 */ /* 0x000fca00078eb8ff */
[----:B------:R3:W-:Y:S02]  /*0ed0*/  STS [UR8+0x8], R2 ;  /* 0x00000802ff007988 */ /* 0x0007e40008000808 */
.L_x_32:
[----:B------:R-:W-:Y:S05]  /*0ee0*/  BSYNC.RELIABLE B1 ;  /* 0x0000000000017941 */ /* 0x000fea0003800100 */
.L_x_29:
[----:B---345:R-:W3:Y:S02]  /*0ef0*/  @!P3 LDS R2, [UR8+0x8] ;  /* 0x00000808ff02b984 */ /* 0x038ee40008000800 */
[----:B---3--:R-:W-:-:S05]  /*0f00*/  @!P3 LOP3.LUT R2, R2, 0x8000, RZ, 0xb8, !PT ;  /* 0x000080000202b812 */ /* 0x008fca00078eb8ff */
[----:B------:R5:W-:Y:S02]  /*0f10*/  @!P3 STS [UR8+0x8], R2 ;  /* 0x00000802ff00b988 */ /* 0x000be40008000808 */
.L_x_33:
[----:B------:R-:W-:Y:S05]  /*0f20*/  BSYNC.RECONVERGENT B2 ;  /* 0x0000000000027941 */ /* 0x000fea0003800200 */
.L_x_28:
[----:B------:R-:W-:Y:S05]  /*0f30*/  WARPSYNC.ALL ;  /* 0x0000000000007948 */ /* 0x000fea0003800000 */
[----:B------:R-:W-:Y:S01]  /*0f40*/  NOP ;  /* 0x0000000000007918 */ /* 0x000fe20000000000 */
[----:B------:R-:W-:-:S04]  /*0f50*/  UIADD3 UR5, UPT, UPT, UR4, 0x80, URZ ;  /* 0x0000008004057890 */ /* 0x000fc8000fffe0ff */
[----:B------:R-:W-:-:S04]  /*0f60*/  UIADD3 UR22, UP0, UPT, UR5, UR16, URZ ;  /* 0x0000001005167290 */ /* 0x000fc8000ff1e0ff */
[----:B------:R-:W-:Y:S01]  /*0f70*/  ULEA.HI.X.SX32 UR23, UR5, UR17, 0x1, UP0 ;  /* 0x0000001105177291 */ /* 0x000fe200080f0eff */
[----:B------:R-:W-:Y:S11]  /*0f80*/  @P0 BRA `(.L_x_34) ;  /* 0x0000000000300947 */ /* 0x000ff60003800000 */
[----:B---345:R-:W3:Y:S01]  /*0f90*/  S2R R2, SR_LANEID ;  /* 0x0000000000027919 */ /* 0x038ee20000000000 */
[----:B------:R-:W-:Y:S05]  /*0fa0*/  WARPSYNC.ALL ;  /* 0x0000000000007948 */ /* 0x000fea0003800000 */
[----:B------:R-:W-:Y:S01]  /*0fb0*/  NOP ;  /* 0x0000000000007918 */ /* 0x000fe20000000000 */
[----:B---3--:R-:W-:-:S05]  /*0fc0*/  IMAD.SHL.U32 R6, R2, 0x4, RZ ;  /* 0x0000000402067824 */ /* 0x008fca00078e00ff */
[----:B------:R-:W3:Y:S01]  /*0fd0*/  LDS R7, [R6+UR8] ;  /* 0x0000000806077984 */ /* 0x000ee20008000800 */
[----:B------:R-:W-:-:S05]  /*0fe0*/  IADD3 R2, P1, PT, R6, UR22, RZ ;  /* 0x0000001606027c10 */ /* 0x000fca000ff3e0ff */
[----:B------:R-:W-:-:S05]  /*0ff0*/  IMAD.X R3, RZ, RZ, UR23, P1 ;  /* 0x00000017ff037e24 */ /* 0x000fca00088e06ff */
[----:B---3--:R3:W4:Y:S01]  /*1000*/  ATOMG.E.EXCH.STRONG.GPU PT, RZ, [R2], R7 ;  /* 0x0000000702ff73a8 */ /* 0x00872200041ee100 */
[----:B------:R-:W-:-:S04]  /*1010*/  DEPBAR {5,4,3,2,1,0} ;  /* 0x0000003f0000791a */ /* 0x000fc80000000000 */
[----:B------:R-:W5:Y:S02]  /*1020*/  CCTL.E.C.LDCU.IV.DEEP [UR22] ;  /* 0x0000000016007540 */ /* 0x000f640009c08000 */
[----:B-----5:R3:W-:Y:S01]  /*1030*/  UTMACCTL.IV [UR22] ;  /* 0x00000000160079b9 */ /* 0x0207e20008000000 */
[----:B------:R-:W-:Y:S01]  /*1040*/  NOP ;  /* 0x0000000000007918 */ /* 0x000fe20000000000 */
.L_x_34:
[----:B------:R-:W-:Y:S05]  /*1050*/  @P0 BRA `(.L_x_35) ;  /* 0x00000000000c0947 */ /* 0x000fea0003800000 */
[----:B------:R0:W-:Y:S01]  /*1060*/  UTMACMDFLUSH ;  /* 0x00000000000079b7 */ /* 0x0001e20000000000 */
[----:B------:R-:W-:Y:S05]  /*1070*/  @P0 BRA `(.L_x_35) ;  /* 0x0000000000040947 */ /* 0x000fea0003800000 */
[----:B------:R-:W-:-:S04]  /*1080*/  DEPBAR.LE SB0, 0x0 ;  /* 0x000080000000791a */ /* 0x000fc80000000000 */
.L_x_35:
[----:B------:R-:W-:Y:S05]  /*1090*/  WARPSYNC.ALL ;  /* 0x0000000000007948 */ /* 0x000fea0003800000 */
[----:B------:R-:W-:Y:S01]  /*10a0*/  NOP ;  /* 0x0000000000007918 */ /* 0x000fe20000000000 */
[----:B----4-:R-:W-:Y:S06]  /*10b0*/  BAR.SYNC.DEFER_BLOCKING 0x0 ;  /* 0x0000000000007b1d */ /* 0x010fec0000010000 */
[----:B------:R-:W-:Y:S02]  /*10c0*/  BSSY.RECONVERGENT B2, `(.L_x_36) ;  /* 0x000000b000027945 */ /* 0x000fe40003800200 */
[----:B------:R-:W-:Y:S06]  /*10d0*/  BAR.SYNC.DEFER_BLOCKING 0x0 ;  /* 0x0000000000007b1d */ /* 0x000fec0000010000 */
[----:B------:R4:W-:Y:S01]  /*10e0*/  @!P0 STS [R10], RZ ;  /* 0x000000ff0a008388 */ /* 0x0009e20000000800 */
[----:B------:R-:W-:Y:S01]  /*10f0*/  NOP ;  /* 0x0000000000007918 */ /* 0x000fe20000000000 */
[----:B------:R-:W-:Y:S05]  /*1100*/  @P3 BRA `(.L_x_37) ;  /* 0x0000000000183947 */ /* 0x000fea0003800000 */
[----:B---3-5:R-:W3:Y:S01]  /*1110*/  LDS R2, [UR8+0x8] ;  /* 0x00000808ff027984 */ /* 0x028ee20008000800 */
[----:B------:R-:W5:Y:S01]  /*1120*/  LDC.64 R6, c[0x0][0x390] ;  /* 0x0000e400ff067b82 */ /* 0x000f620000000a00 */
[----:B------:R-:W-:Y:S02]  /*1130*/  IMAD.MOV.U32 R3, RZ, RZ, 0x70 ;  /* 0x00000070ff037424 */ /* 0x000fe400078e00ff */
[----:B-----5:R5:W-:Y:S03]  /*1140*/  STS.64 [UR8], R6 ;  /* 0x00000006ff007988 */ /* 0x020be60008000a08 */
[----:B---3--:R-:W-:-:S05]  /*1150*/  LOP3.LUT R2, R2, 0x10, R3, 0xd8, !PT ;  /* 0x0000001002027812 */ /* 0x008fca00078ed803 */
[----:B------:R5:W-:Y:S02]  /*1160*/  STS [UR8+0x8], R2 ;  /* 0x00000802ff007988 */ /* 0x000be40008000808 */
.L_x_37:
[----:B---3--:R-:W-:Y:S05]  /*1170*/  BSYNC.RECONVERGENT B2 ;  /* 0x0000000000027941 */ /* 0x008fea0003800200 */
.L_x_36:
[----:B------:R-:W-:Y:S04]  /*1180*/  BSSY.RECONVERGENT B3, `(.L_x_38) ;  /* 0x0000011000037945 */ /* 0x000fe80003800200 */
[----:B------:R-:W-:Y:S04]  /*1190*/  BSSY.RELIABLE B2, `(.L_x_39) ;  /* 0x000000e000027945 */ /* 0x000fe80003800100 */
[----:B------:R-:W-:Y:S05]  /*11a0*/  @P3 BRA `(.L_x_40) ;  /* 0x0000000000243947 */ /* 0x000fea0003800000 */
[----:B-----5:R-:W3:Y:S01]  /*11b0*/  LDS R2, [UR8+0x34] ;  /* 0x00003408ff027984 */ /* 0x020ee20008000800 */
[----:B------:R-:W-:-:S05]  /*11c0*/  IMAD.MOV.U32 R3, RZ, RZ, 0x3f000000 ;  /* 0x3f000000ff037424 */ /* 0x000fca00078e00ff */
[----:B---3--:R-:W-:-:S05]  /*11d0*/  LOP3.LUT R2, R2, 0xff000000, R3, 0xb8, !PT ;  /* 0xff00000002027812 */ /* 0x008fca00078eb803 */
[----:B------:R3:W-:Y:S01]  /*11e0*/  STS [UR8+0x34], R2 ;  /* 0x00003402ff007988 */ /* 0x0007e20008000808 */
[----:B------:R-:W-:Y:S05]  /*11f0*/  @P3 BRA `(.L_x_41) ;  /* 0x00000000001c3947 */ /* 0x000fea0003800000 */
[----:B---3--:R-:W3:Y:S01]  /*1200*/  LDS R2, [UR8+0x38] ;  /* 0x00003808ff027984 */ /* 0x008ee20008000800 */
[----:B------:R-:W-:-:S05]  /*1210*/  IMAD.MOV.U32 R3, RZ, RZ, 0x7f ;  /* 0x0000007fff037424 */ /* 0x000fca00078e00ff */
[----:B---3--:R-:W-:-:S05]  /*1220*/  LOP3.LUT R2, R2, 0xff, R3, 0xb8, !PT ;  /* 0x000000ff02027812 */ /* 0x008fca00078eb803 */
[----:B------:R3:W-:Y:S02]  /*1230*/  STS [UR8+0x38], R2 ;  /* 0x00003802ff007988 */ /* 0x0007e40008000808 */
.L_x_40:
[----:B------:R-:W-:Y:S05]  /*1240*/  @P3 BREAK.RELIABLE B2 ;  /* 0x0000000000023942 */ /* 0x000fea0003800100 */
[----:B------:R-:W-:Y:S05]  /*1250*/  @P3 BRA `(.L_x_42) ;  /* 0x00000000000c3947 */ /* 0x000fea0003800000 */
[----:B------:R2:W-:Y:S02]  /*1260*/  STS [UR8+0x20], R5 ;  /* 0x00002005ff007988 */ /* 0x0005e40008000808 */
.L_x_41:
[----:B------:R-:W-:Y:S05]  /*1270*/  BSYNC.RELIABLE B2 ;  /* 0x0000000000027941 */ /* 0x000fea0003800100 */
.L_x_39:
[----:B------:R2:W-:Y:S02]  /*1280*/  @!P3 STS [UR8+0x24], R4 ;  /* 0x00002404ff00b988 */ /* 0x0005e40008000808 */
.L_x_42:
[----:B------:R-:W-:Y:S05]  /*1290*/  BSYNC.RECONVERGENT B3 ;  /* 0x0000000000037941 */ /* 0x000fea0003800200 */
.L_x_38:
[----:B------:R-:W-:Y:S05]  /*12a0*/  WARPSYNC.ALL ;  /* 0x0000000000007948 */ /* 0x000fea0003800000 */
[----:B------:R-:W-:Y:S01]  /*12b0*/  NOP ;  /* 0x0000000000007918 */ /* 0x000fe20000000000 */
[----:B------:R-:W-:Y:S04]  /*12c0*/  BSSY.RECONVERGENT B3, `(.L_x_43) ;  /* 0x000000e000037945 */ /* 0x000fe80003800200 */
[----:B------:R-:W-:Y:S05]  /*12d0*/  @P3 BRA `(.L_x_44) ;  /* 0x0000000000303947 */ /* 0x000fea0003800000 */
[----:B------:R-:W2:Y:S02]  /*12e0*/  LDS R3, [UR8+0x34] ;  /* 0x00003408ff037984 */ /* 0x000ea40008000800 */
[----:B--2---:R-:W2:Y:S02]  /*12f0*/  LDC.64 R4, c[0x0][0x3b8] ;  /* 0x0000ee00ff047b82 */ /* 0x004ea40000000a00 */
[----:B---3-5:R-:W3:Y:S01]  /*1300*/  LDS R2, [UR8+0x1c] ;  /* 0x00001c08ff027984 */ /* 0x028ee20008000800 */
[C---:B--2---:R-:W-:Y:S01]  /*1310*/  SHF.L.U64.HI R5, R4.reuse, 0x1, R5 ;  /* 0x0000000104057819 */ /* 0x044fe20000010205 */
[----:B------:R-:W-:-:S03]  /*1320*/  IMAD.SHL.U32 R4, R4, 0x2, RZ ;  /* 0x0000000204047824 */ /* 0x000fc600078e00ff */
[--C-:B------:R-:W-:Y:S02]  /*1330*/  SHF.R.U32.HI R7, RZ, 0x4, R5.reuse ;  /* 0x00000004ff077819 */ /* 0x100fe40000011605 */
[----:B------:R-:W-:-:S05]  /*1340*/  SHF.R.U64 R4, R4, 0x4, R5 ;  /* 0x0000000404047819 */ /* 0x000fca0000001205 */
[----:B------:R2:W-:Y:S01]  /*1350*/  STS [UR8+0xc], R4 ;  /* 0x00000c04ff007988 */ /* 0x0005e20008000808 */
[----:B------:R-:W-:Y:S02]  /*1360*/  LOP3.LUT R3, R3, 0x7, RZ, 0xb8, !PT ;  /* 0x0000000703037812 */ /* 0x000fe400078eb8ff */
[----:B---3--:R-:W-:-:S03]  /*1370*/  LOP3.LUT R2, R2, 0xf, R7, 0xb8, !PT ;  /* 0x0000000f02027812 */ /* 0x008fc600078eb807 */
[----:B------:R2:W-:Y:S04]  /*1380*/  STS [UR8+0x34], R3 ;  /* 0x00003403ff007988 */ /* 0x0005e80008000808 */
[----:B------:R2:W-:Y:S02]  /*1390*/  STS [UR8+0x1c], R2 ;  /* 0x00001c02ff007988 */ /* 0x0005e40008000808 */
.L_x_44:
[----:B------:R-:W-:Y:S05]  /*13a0*/  BSYNC.RECONVERGENT B3 ;  /* 0x0000000000037941 */ /* 0x000fea0003800200 */
.L_x_43:
[----:B------:R-:W-:Y:S04]  /*13b0*/  BSSY.RECONVERGENT B4, `(.L_x_45) ;  /* 0x000001a000047945 */ /* 0x000fe80003800200 */
[----:B------:R-:W-:Y:S04]  /*13c0*/  BSSY.RELIABLE B3, `(.L_x_46) ;  /* 0x0000015000037945 */ /* 0x000fe80003800100 */
[----:B------:R-:W-:Y:S05]  /*13d0*/  @P3 BRA `(.L_x_47) ;  /* 0x0000000000203947 */ /* 0x000fea0003800000 */
[----:B--23-5:R-:W2:Y:S02]  /*13e0*/  LDS R2, [UR8+0x34] ;  /* 0x00003408ff027984 */ /* 0x02cea40008000800 */
[----:B--2---:R-:W-:-:S05]  /*13f0*/  LOP3.LUT R2, R2, 0x38, RZ, 0xb8, !PT ;  /* 0x0000003802027812 */ /* 0x004fca00078eb8ff */
[----:B------:R2:W-:Y:S01]  /*1400*/  STS [UR8+0x34], R2 ;  /* 0x00003402ff007988 */ /* 0x0005e20008000808 */
[----:B------:R-:W-:Y:S05]  /*1410*/  @P3 BRA `(.L_x_48) ;  /* 0x0000000000203947 */ /* 0x000fea0003800000 */
[----:B--2---:R-:W2:Y:S01]  /*1420*/  LDS R2, [UR8+0x8] ;  /* 0x00000808ff027984 */ /* 0x004ea20008000800 */
[----:B------:R-:W-:-:S05]  /*1430*/  IMAD.MOV.U32 R3, RZ, RZ, 0x780 ;  /* 0x00000780ff037424 */ /* 0x000fca00078e00ff */
[----:B--2---:R-:W-:-:S05]  /*1440*/  LOP3.LUT R2, R2, 0x500, R3, 0xd8, !PT ;  /* 0x0000050002027812 */ /* 0x004fca00078ed803 */
[----:B------:R2:W-:Y:S02]  /*1450*/  STS [UR8+0x8], R2 ;  /* 0x00000802ff007988 */ /* 0x0005e40008000808 */
.L_x_47:
[----:B------:R-:W-:Y:S05]  /*1460*/  @P3 BRA `(.L_x_49) ;  /* 0x0000000000283947 */ /* 0x000fea0003800000 */
[----:B--23-5:R-:W2:Y:S02]  /*1470*/  LDS R2, [UR8+0x8] ;  /* 0x00000808ff027984 */ /* 0x02cea40008000800 */
[----:B--2---:R-:W-:-:S05]  /*1480*/  LOP3.LUT R2, R2, 0x1800, RZ, 0xb8, !PT ;  /* 0x0000180002027812 */ /* 0x004fca00078eb8ff */
[----:B------:R3:W-:Y:S02]  /*1490*/  STS [UR8+0x8], R2 ;  /* 0x00000802ff007988 */ /* 0x0007e40008000808 */
.L_x_48:
[----:B------:R-:W-:Y:S05]  /*14a0*/  @P3 BREAK.RELIABLE B3 ;  /* 0x0000000000033942 */ /* 0x000fea0003800100 */
[----:B------:R-:W-:Y:S05]  /*14b0*/  @P3 BRA `(.L_x_50) ;  /* 0x0000000000243947 */ /* 0x000fea0003800000 */
[----:B--23--:R-:W2:Y:S01]  /*14c0*/  LDS R2, [UR8+0x8] ;  /* 0x00000808ff027984 */ /* 0x00cea20008000800 */
[----:B------:R-:W-:-:S05]  /*14d0*/  IMAD.MOV.U32 R3, RZ, RZ, 0x6000 ;  /* 0x00006000ff037424 */ /* 0x000fca00078e00ff */
[----:B--2---:R-:W-:-:S04]  /*14e0*/  LOP3.LUT R2, R2, 0x6000, R3, 0xd8, !PT ;  /* 0x0000600002027812 */ /* 0x004fc800078ed803 */
[----:B------:R-:W-:-:S05]  /*14f0*/  LOP3.LUT R2, R2, 0x400000, RZ, 0xb8, !PT ;  /* 0x0040000002027812 */ /* 0x000fca00078eb8ff */
[----:B------:R2:W-:Y:S02]  /*1500*/  STS [UR8+0x8], R2 ;  /* 0x00000802ff007988 */ /* 0x0005e40008000808 */
.L_x_49:
[----:B------:R-:W-:Y:S05]  /*1510*/  BSYNC.RELIABLE B3 ;  /* 0x0000000000037941 */ /* 0x000fea0003800100 */
.L_x_46:
[----:B--23-5:R-:W2:Y:S02]  /*1520*/  @!P3 LDS R2, [UR8+0x8] ;  /* 0x00000808ff02b984 */ /* 0x02cea40008000800 */
[----:B--2---:R-:W-:-:S05]  /*1530*/  @!P3 LOP3.LUT R2, R2, 0x8000, RZ, 0xb8, !PT ;  /* 0x000080000202b812 */ /* 0x004fca00078eb8ff */
[----:B------:R5:W-:Y:S02]  /*1540*/  @!P3 STS [UR8+0x8], R2 ;  /* 0x00000802ff00b988 */ /* 0x000be40008000808 */
.L_x_50:
[----:B------:R-:W-:Y:S05]  /*1550*/  BSYNC.RECONVERGENT B4 ;  /* 0x0000000000047941 */ /* 0x000fea0003800200 */
.L_x_45:
[----:B------:R-:W-:Y:S05]  /*1560*/  WARPSYNC.ALL ;  /* 0x0000000000007948 */ /* 0x000fea0003800000 */
[----:B------:R-:W-:Y:S01]  /*1570*/  NOP ;  /* 0x0000000000007918 */ /* 0x000fe20000000000 */
[----:B------:R-:W-:-:S04]  /*1580*/  UIADD3 UR4, UPT, UPT, UR4, 0x100, URZ ;  /* 0x0000010004047890 */ /* 0x000fc8000fffe0ff */
[----:B------:R-:W-:-:S04]  /*1590*/  UIADD3 UR16, UP0, UPT, UR4, UR16, URZ ;  /* 0x0000001004107290 */ /* 0x000fc8000ff1e0ff */
[----:B------:R-:W-:Y:S01]  /*15a0*/  ULEA.HI.X.SX32 UR17, UR4, UR17, 0x1, UP0 ;  /* 0x0000001104117291 */ /* 0x000fe200080f0eff */
[----:B------:R-:W-:Y:S11]  /*15b0*/  @P0 BRA `(.L_x_51) ;  /* 0x0000000000300947 */ /* 0x000ff60003800000 */
[----:B--23-5:R-:W2:Y:S01]  /*15c0*/  S2R R2, SR_LANEID ;  /* 0x0000000000027919 */ /* 0x02cea20000000000 */
[----:B------:R-:W-:Y:S05]  /*15d0*/  WARPSYNC.ALL ;  /* 0x0000000000007948 */ /* 0x000fea0003800000 */
[----:B------:R-:W-:Y:S01]  /*15e0*/  NOP ;  /* 0x0000000000007918 */ /* 0x000fe20000000000 */
[----:B--2---:R-:W-:-:S05]  /*15f0*/  IMAD.SHL.U32 R4, R2, 0x4, RZ ;  /* 0x0000000402047824 */ /* 0x004fca00078e00ff */
[----:B------:R-:W2:Y:S01]  /*1600*/  LDS R5, [R4+UR8] ;  /* 0x0000000804057984 */ /* 0x000ea20008000800 */
[----:B------:R-:W-:-:S05]  /*1610*/  IADD3 R2, P1, PT, R4, UR16, RZ ;  /* 0x0000001004027c10 */ /* 0x000fca000ff3e0ff */
[----:B------:R-:W-:-:S05]  /*1620*/  IMAD.X R3, RZ, RZ, UR17, P1 ;  /* 0x00000011ff037e24 */ /* 0x000fca00088e06ff */
[----:B--2---:R2:W3:Y:S01]  /*1630*/  ATOMG.E.EXCH.STRONG.GPU PT, RZ, [R2], R5 ;  /* 0x0000000502ff73a8 */ /* 0x0044e200041ee100 */
[----:B------:R-:W-:-:S04]  /*1640*/  DEPBAR {5,4,3,2,1,0} ;  /* 0x0000003f0000791a */ /* 0x000fc80000000000 */
[----:B------:R-:W5:Y:S02]  /*1650*/  CCTL.E.C.LDCU.IV.DEEP [UR16] ;  /* 0x0000000010007540 */ /* 0x000f640009c08000 */
[----:B-----5:R2:W-:Y:S01]  /*1660*/  UTMACCTL.IV [UR16] ;  /* 0x00000000100079b9 */ /* 0x0205e20008000000 */
[----:B------:R-:W-:Y:S01]  /*1670*/  NOP ;  /* 0x0000000000007918 */ /* 0x000fe20000000000 */
.L_x_51:
[----:B------:R-:W-:Y:S05]  /*1680*/  @P0 BRA `(.L_x_52) ;  /* 0x00000000000c0947 */ /* 0x000fea0003800000 */
[----:B------:R0:W-:Y:S01]  /*1690*/  UTMACMDFLUSH ;  /* 0x00000000000079b7 */ /* 0x0001e20000000000 */
[----:B------:R-:W-:Y:S05]  /*16a0*/  @P0 BRA `(.L_x_52) ;  /* 0x0000000000040947 */ /* 0x000fea0003800000 */
[----:B------:R-:W-:-:S04]  /*16b0*/  DEPBAR.LE SB0, 0x0 ;  /* 0x000080000000791a */ /* 0x000fc80000000000 */
.L_x_52:
[----:B------:R-:W-:Y:S05]  /*16c0*/  WARPSYNC.ALL ;  /* 0x0000000000007948 */ /* 0x000fea0003800000 */
[----:B------:R-:W-:Y:S01]  /*16d0*/  NOP ;  /* 0x0000000000007918 */ /* 0x000fe20000000000 */
[----:B---3--:R-:W-:Y:S01]  /*16e0*/  BAR.SYNC.DEFER_BLOCKING 0x0 ;  /* 0x0000000000007b1d */ /* 0x008fe20000010000 */
[----:B--2--5:R-:W-:Y:S01]  /*16f0*/  SHF.R.U32.HI R2, RZ, 0x5, R0 ;  /* 0x00000005ff027819 */ /* 0x024fe20000011600 */
[----:B------:R-:W-:-:S03]  /*1700*/  USHF.L.U32 UR19, UR19, 0x7, URZ ;  /* 0x0000000713137899 */ /* 0x000fc600080006ff */
[----:B------:R-:W-:Y:S01]  /*1710*/  R2UR UR18, R2 ;  /* 0x00000000021272ca */ /* 0x000fe200000e0000 */
[----:B------:R-:W-:Y:S01]  /*1720*/  VOTEU.ALL UP0, P3 ;  /* 0x0000000000ff7886 */ /* 0x000fe20001800000 */
[----:B------:R-:W-:Y:S01]  /*1730*/  UMOV UR4, 0x1 ;  /* 0x0000000100047882 */ /* 0x000fe20000000000 */
[----:B------:R-:W-:Y:S01]  /*1740*/  VOTEU.ALL UP1, P3 ;  /* 0x0000000000ff7886 */ /* 0x000fe20001820000 */
[----:B------:R-:W-:Y:S02]  /*1750*/  BSSY.RECONVERGENT B4, `(.L_x_53) ;  /* 0x0000018000047945 */ /* 0x000fe40003800200 */
[----:B------:R-:W-:-:S04]  /*1760*/  @!UP0 UIADD3 UR10, UPT, UPT, -UR4, 0x100000, URZ ;  /* 0x00100000040a8890 */ /* 0x000fc8000fffe1ff */
[----:B------:R-:W-:Y:S02]  /*1770*/  @!UP0 USHF.L.U32 UR11, UR10, 0xb, URZ ;  /* 0x0000000b0a0b8899 */ /* 0x000fe400080006ff */
[----:B------:R-:W-:Y:S02]  /*1780*/  @!UP0 USHF.L.U32 UR10, UR10, 0x1, URZ ;  /* 0x000000010a0a8899 */ /* 0x000fe400080006ff */
[----:B------:R-:W-:-:S04]  /*1790*/  @!UP0 UIADD3 UR4, UPT, UPT, -UR4, 0x100000, URZ ;  /* 0x0010000004048890 */ /* 0x000fc8000fffe1ff */
[----:B------:R-:W-:Y:S02]  /*17a0*/  @!UP0 USHF.L.U32 UR5, UR4, 0xb, URZ ;  /* 0x0000000b04058899 */ /* 0x000fe400080006ff */
[----:B------:R-:W-:Y:S01]  /*17b0*/  @!UP0 USHF.L.U32 UR4, UR4, 0x1, URZ ;  /* 0x0000000104048899 */ /* 0x000fe200080006ff */
[----:B------:R-:W-:Y:S01]  /*17c0*/  VOTEU.ALL UP0, P3 ;  /* 0x0000000000ff7886 */ /* 0x000fe20001800000 */
[----:B------:R-:W2:Y:S04]  /*17d0*/  FENCE.VIEW.ASYNC.S ;  /* 0x00000000000073c6 */ /* 0x000ea80000000000 */
[----:B--2---:R2:W3:Y:S06]  /*17e0*/  @!UP0 SYNCS.EXCH.64 URZ, [UR8+0x20000], UR10 ;  /* 0x0200000a08ff85b2 */ /* 0x0044ec0008000100 */
[----:B------:R2:W3:Y:S02]  /*17f0*/  @!UP1 SYNCS.EXCH.64 URZ, [UR8+0x20020], UR4 ;  /* 0x0200200408ff95b2 */ /* 0x0004e40008000100 */
[----:B---3--:R-:W-:Y:S06]  /*1800*/  BAR.SYNC.DEFER_BLOCKING 0x0 ;  /* 0x0000000000007b1d */ /* 0x008fec0000010000 */
[----:B------:R-:W-:Y:S05]  /*1810*/  @P3 BRA `(.L_x_54) ;  /* 0x00000000002c3947 */ /* 0x000fea0003800000 */
[----:B--2---:R-:W-:Y:S02]  /*1820*/  UMOV UR4, 0x1 ;  /* 0x0000000100047882 */ /* 0x004fe40000000000 */
[----:B------:R-:W-:-:S04]  /*1830*/  UIADD3 UR10, UPT, UPT, -UR4, 0x100000, URZ ;  /* 0x00100000040a7890 */ /* 0x000fc8000fffe1ff */
[----:B------:R-:W-:Y:S02]  /*1840*/  USHF.L.U32 UR11, UR10, 0xb, URZ ;  /* 0x0000000b0a0b7899 */ /* 0x000fe400080006ff */
[----:B------:R-:W-:Y:S02]  /*1850*/  USHF.L.U32 UR10, UR10, 0x1, URZ ;  /* 0x000000010a0a7899 */ /* 0x000fe400080006ff */
[----:B------:R-:W-:-:S04]  /*1860*/  UIADD3 UR4, UPT, UPT, -UR4, 0x100000, URZ ;  /* 0x0010000004047890 */ /* 0x000fc8000fffe1ff */
[----:B------:R-:W-:Y:S02]  /*1870*/  USHF.L.U32 UR5, UR4, 0xb, URZ ;  /* 0x0000000b04057899 */ /* 0x000fe400080006ff */
[----:B------:R-:W-:Y:S01]  /*1880*/  USHF.L.U32 UR4, UR4, 0x1, URZ ;  /* 0x0000000104047899 */ /* 0x000fe200080006ff */
[----:B------:R-:W2:Y:S03]  /*1890*/  FENCE.VIEW.ASYNC.S ;  /* 0x00000000000073c6 */ /* 0x000ea60000000000 */
[----:B--2---:R3:W5:Y:S08]  /*18a0*/  SYNCS.EXCH.64 URZ, [UR8+0x20008], UR10 ;  /* 0x0200080a08ff75b2 */ /* 0x0047700008000100 */
[----:B------:R3:W2:Y:S02]  /*18b0*/  SYNCS.EXCH.64 URZ, [UR8+0x20028], UR4 ;  /* 0x0200280408ff75b2 */ /* 0x0006a40008000100 */
[----:B---3--:R-:W-:Y:S01]  /*18c0*/  NOP ;  /* 0x0000000000007918 */ /* 0x008fe20000000000 */
.L_x_54:
[----:B--2---:R-:W-:Y:S05]  /*18d0*/  BSYNC.RECONVERGENT B4 ;  /* 0x0000000000047941 */ /* 0x004fea0003800200 */
.L_x_53:
[----:B-----5:R-:W-:Y:S06]  /*18e0*/  BAR.SYNC.DEFER_BLOCKING 0x0 ;  /* 0x0000000000007b1d */ /* 0x020fec0000010000 */
[----:B------:R-:W-:Y:S04]  /*18f0*/  BSSY.RECONVERGENT B4, `(.L_x_55) ;  /* 0x000000d000047945 */ /* 0x000fe80003800200 */
[----:B------:R-:W-:Y:S05]  /*1900*/  @P3 BRA `(.L_x_56) ;  /* 0x00000000002c3947 */ /* 0x000fea0003800000 */
[----:B------:R-:W-:Y:S02]  /*1910*/  UMOV UR4, 0x1 ;  /* 0x0000000100047882 */ /* 0x000fe40000000000 */
[----:B------:R-:W-:-:S04]  /*1920*/  UIADD3 UR10, UPT, UPT, -UR4, 0x100000, URZ ;  /* 0x00100000040a7890 */ /* 0x000fc8000fffe1ff */
[----:B------:R-:W-:Y:S02]  /*1930*/  USHF.L.U32 UR11, UR10, 0xb, URZ ;  /* 0x0000000b0a0b7899 */ /* 0x000fe400080006ff */
[----:B------:R-:W-:Y:S02]  /*1940*/  USHF.L.U32 UR10, UR10, 0x1, URZ ;  /* 0x000000010a0a7899 */ /* 0x000fe400080006ff */
[----:B------:R-:W-:-:S04]  /*1950*/  UIADD3 UR4, UPT, UPT, -UR4, 0x100000, URZ ;  /* 0x0010000004047890 */ /* 0x000fc8000fffe1ff */
[----:B------:R-:W-:Y:S02]  /*1960*/  USHF.L.U32 UR5, UR4, 0xb, URZ ;  /* 0x0000000b04057899 */ /* 0x000fe400080006ff */
[----:B------:R-:W-:Y:S01]  /*1970*/  USHF.L.U32 UR4, UR4, 0x1, URZ ;  /* 0x0000000104047899 */ /* 0x000fe200080006ff */
[----:B------:R-:W2:Y:S03]  /*1980*/  FENCE.VIEW.ASYNC.S ;  /* 0x00000000000073c6 */ /* 0x000ea60000000000 */
[----:B--2---:R2:W3:Y:S08]  /*1990*/  SYNCS.EXCH.64 URZ, [UR8+0x20010], UR10 ;  /* 0x0200100a08ff75b2 */ /* 0x0044f00008000100 */
[----:B------:R2:W5:Y:S01]  /*19a0*/  SYNCS.EXCH.64 URZ, [UR8+0x20030], UR4 ;  /* 0x0200300408ff75b2 */ /* 0x0005620008000100 */
[----:B------:R-:W-:Y:S01]  /*19b0*/  NOP ;  /* 0x0000000000007918 */ /* 0x000fe20000000000 */
.L_x_56:
[----:B--2---:R-:W-:Y:S05]  /*19c0*/  BSYNC.RECONVERGENT B4 ;  /* 0x0000000000047941 */ /* 0x004fea0003800200 */
.L_x_55:
[----:B---3-5:R-:W-:Y:S01]  /*19d0*/  BAR.SYNC.DEFER_BLOCKING 0x0 ;  /* 0x0000000000007b1d */ /* 0x028fe20000010000 */
[----:B------:R-:W-:Y:S01]  /*19e0*/  UIADD3 UR12, UPT, UPT, UR8, 0x20020, URZ ;  /* 0x00020020080c7890 */ /* 0x000fe2000fffe0ff */
[----:B------:R-:W-:Y:S01]  /*19f0*/  ISETP.GE.AND P0, PT, R12, 0x1, PT ;  /* 0x000000010c00780c */ /* 0x000fe20003f06270 */
[----:B------:R-:W-:-:S03]  /*1a00*/  USHF.L.U32 UR15, UR7, 0x7, URZ ;  /* 0x00000007070f7899 */ /* 0x000fc600080006ff */
        /* <DEDUP_REMOVED lines=13> */
.L_x_58:
[----:B--2---:R-:W-:Y:S05]  /*1ae0*/  BSYNC.RECONVERGENT B4 ;  /* 0x0000000000047941 */ /* 0x004fea0003800200 */
.L_x_57:
[----:B------:R-:W-:Y:S05]  /*1af0*/  @!P0 BRA `(.L_x_59) ;  /* 0x0000000800908947 */ /* 0x000fea0003800000 */
[----:B---3-5:R-:W-:Y:S01]  /*1b00*/  BAR.SYNC.DEFER_BLOCKING 0x0 ;  /* 0x0000000000007b1d */ /* 0x028fe20000010000 */
[----:B------:R-:W-:Y:S01]  /*1b10*/  @!P3 IMAD.MOV.U32 R2, RZ, RZ, 0x8000 ;  /* 0x00008000ff02b424 */ /* 0x000fe200078e00ff */
[----:B------:R-:W-:Y:S02]  /*1b20*/  ELECT P1, URZ, PT ;  /* 0x0000000000ff782f */ /* 0x000fe40003820000 */
[----:B------:R-:W-:Y:S02]  /*1b30*/  ELECT P0, URZ, PT ;  /* 0x0000000000ff782f */ /* 0x000fe40003800000 */
[C---:B------:R-:W-:Y:S01]  /*1b40*/  ISETP.LT.U32.AND P1, PT, R132.reuse, 0x20, P1 ;  /* 0x000000208400780c */ /* 0x040fe20000f21070 */
[----:B------:R-:W-:Y:S01]  /*1b50*/  UMOV UR11, UR15 ;  /* 0x0000000f000b7c82 */ /* 0x000fe20008000000 */
[----:B------:R-:W-:Y:S01]  /*1b60*/  ISETP.LT.U32.AND P0, PT, R132, 0x40, P0 ;  /* 0x000000408400780c */ /* 0x000fe20000701070 */
[----:B------:R-:W-:-:S04]  /*1b70*/  ULOP3.LUT UR4, UR18, 0x1, URZ, 0xc0, !UPT ;  /* 0x0000000112047892 */ /* 0x000fc8000f8ec0ff */
[----:B------:R-:W-:Y:S02]  /*1b80*/  ULEA UR5, UR4, UR8, 0xd ;  /* 0x0000000804057291 */ /* 0x000fe4000f8e68ff */
[----:B------:R-:W-:-:S04]  /*1b90*/  ULEA UR6, UR4, UR19, 0x6 ;  /* 0x0000001304067291 */ /* 0x000fc8000f8e30ff */
[----:B------:R-:W-:Y:S01]  /*1ba0*/  VOTEU.ANY UP0, P1 ;  /* 0x0000000000ff7886 */ /* 0x000fe20000800100 */
[----:B------:R-:W-:Y:S01]  /*1bb0*/  VOTEU.ANY UP2, P1 ;  /* 0x0000000000ff7886 */ /* 0x000fe20000840100 */
[----:B------:R-:W-:Y:S01]  /*1bc0*/  VOTEU.ANY UP1, P0 ;  /* 0x0000000000ff7886 */ /* 0x000fe20000020100 */
[----:B------:R-:W-:Y:S01]  /*1bd0*/  VOTEU.ANY UP3, P0 ;  /* 0x0000000000ff7886 */ /* 0x000fe20000060100 */
[----:B------:R2:W-:Y:S01]  /*1be0*/  @!P3 SYNCS.ARRIVE.TRANS64 RZ, [UR8+0x20000], R2 ;  /* 0x02000002ffffb9a7 */ /* 0x0005e20008000008 */
[----:B------:R3:W-:Y:S06]  /*1bf0*/  MEMBAR.ALL.CTA ;  /* 0x0000000000007992 */ /* 0x0007ec0000008000 */
[----:B---3--:R-:W3:Y:S01]  /*1c00*/  FENCE.VIEW.ASYNC.S ;  /* 0x00000000000073c6 */ /* 0x008ee20000000000 */
[----:B------:R-:W-:Y:S01]  /*1c10*/  @UP0 UIADD3 UR9, UPT, UPT, UR8, 0x20000, URZ ;  /* 0x0002000008090890 */ /* 0x000fe2000fffe0ff */
[----:B------:R-:W-:Y:S01]  /*1c20*/  @UP0 UMOV UR10, URZ ;  /* 0x000000ff000a0c82 */ /* 0x000fe20008000000 */
[----:B------:R-:W-:-:S02]  /*1c30*/  @UP1 UIADD3 UR4, UPT, UPT, UR5, 0x10000, URZ ;  /* 0x0001000005041890 */ /* 0x000fc4000fffe0ff */
[----:B------:R-:W-:Y:S01]  /*1c40*/  @UP1 UIADD3 UR5, UPT, UPT, UR8, 0x20000, URZ ;  /* 0x0002000008051890 */ /* 0x000fe2000fffe0ff */
[----:B------:R-:W-:Y:S01]  /*1c50*/  @UP1 UMOV UR7, URZ ;  /* 0x000000ff00071c82 */ /* 0x000fe20008000000 */
[----:B------:R-:W-:Y:S01]  /*1c60*/  UISETP.NE.U32.AND UP0, UPT, UR18, URZ, UPT ;  /* 0x000000ff1200728c */ /* 0x000fe2000bf05070 */
[----:B---3--:R-:W-:Y:S06]  /*1c70*/  BAR.SYNC.DEFER_BLOCKING 0x0 ;  /* 0x0000000000007b1d */ /* 0x008fec0000010000 */
[----:B------:R2:W-:Y:S02]  /*1c80*/  @UP2 UTMALDG.2D [UR8], [UR20] ;  /* 0x00000008140025b4 */ /* 0x0005e40008008000 */
[----:B------:R-:W-:Y:S06]  /*1c90*/  BAR.SYNC.DEFER_BLOCKING 0x0 ;  /* 0x0000000000007b1d */ /* 0x000fec0000010000 */
[----:B------:R2:W-:Y:S02]  /*1ca0*/  @UP3 UTMALDG.2D [UR4], [UR22] ;  /* 0x00000004160035b4 */ /* 0x0005e40008008000 */
[----:B------:R-:W-:Y:S06]  /*1cb0*/  BAR.SYNC.DEFER_BLOCKING 0x0 ;  /* 0x0000000000007b1d */ /* 0x000fec0000010000 */
[----:B------:R-:W3:Y:S02]  /*1cc0*/  SYNCS.PHASECHK.TRANS64.TRYWAIT P0, [UR8+0x20000], RZ ;  /* 0x020000ffff0075a7 */ /* 0x000ee40008001108 */
[----:B--23--:R-:W-:Y:S05]  /*1cd0*/  @!P0 BRA `(.L_x_60) ;  /* 0x0000001000e48947 */ /* 0x00cfea0003800000 */
.L_x_78:
[----:B------:R-:W-:Y:S05]  /*1ce0*/  BRA.U UP0, `(.L_x_61) ;  /* 0x0000000100787547 */ /* 0x000fea000b800000 */
[----:B------:R-:W-:Y:S02]  /*1cf0*/  UIADD3 UR4, UPT, UPT, UR8, 0x10000, URZ ;  /* 0x0001000008047890 */ /* 0x000fe4000fffe0ff */
[----:B------:R-:W-:Y:S02]  /*1d00*/  USHF.R.U32.HI UR6, URZ, 0x4, UR8 ;  /* 0x00000004ff067899 */ /* 0x000fe40008011608 */
[----:B------:R-:W-:Y:S02]  /*1d10*/  USHF.R.U32.HI UR4, URZ, 0x4, UR4 ;  /* 0x00000004ff047899 */ /* 0x000fe40008011604 */
[----:B------:R-:W-:Y:S02]  /*1d20*/  USGXT.U32 UR6, UR6, 0xe ;  /* 0x0000000e0606789a */ /* 0x000fe40008000000 */
[----:B------:R-:W-:Y:S02]  /*1d30*/  USGXT.U32 UR5, UR4, 0xe ;  /* 0x0000000e0405789a */ /* 0x000fe40008000000 */
[----:B------:R-:W-:-:S02]  /*1d40*/  UIADD3 UR32, UP0, UPT, UR6, 0x2, URZ ;  /* 0x0000000206207890 */ /* 0x000fc4000ff1e0ff */
[----:B------:R-:W-:Y:S01]  /*1d50*/  UIADD3 UR34, UP1, UPT, UR5, 0x2000080, URZ ;  /* 0x0200008005227890 */ /* 0x000fe2000ff3e0ff */
[----:B------:R-:W-:Y:S01]  /*1d60*/  UMOV UR4, URZ ;  /* 0x000000ff00047c82 */ /* 0x000fe20008000000 */
[----:B------:R-:W-:Y:S01]  /*1d70*/  UMOV UR36, 0x0 ;  /* 0x0000000000247882 */ /* 0x000fe20000000000 */
[----:B------:R-:W-:Y:S02]  /*1d80*/  UIADD3.X UR33, UPT, UPT, UR4, 0x40004040, URZ, UP0, !UPT ;  /* 0x4000404004217890 */ /* 0x000fe400087fe4ff */
[----:B------:R-:W-:Y:S02]  /*1d90*/  UIADD3.X UR35, UPT, UPT, UR4, 0x40004040, URZ, UP1, !UPT ;  /* 0x4000404004237890 */ /* 0x000fe40008ffe4ff */
[----:B------:R-:W-:Y:S02]  /*1da0*/  ULOP3.LUT UR4, UR5, 0x2000000, URZ, 0xfc, !UPT ;  /* 0x0200000005047892 */ /* 0x000fe4000f8efcff */
[----:B------:R-:W-:Y:S02]  /*1db0*/  UIADD3.64 UR10, UPT, UPT, UR32, 0x2, URZ ;  /* 0x00000002200a7897 */ /* 0x000fe4000fffe0ff */
[----:B------:R-:W-:-:S02]  /*1dc0*/  UIADD3.64 UR26, UPT, UPT, UR34, 0x80, URZ ;  /* 0x00000080221a7897 */ /* 0x000fc4000fffe0ff */
[----:B------:R-:W-:Y:S02]  /*1dd0*/  UIADD3.64 UR28, UPT, UPT, UR32, 0x4, URZ ;  /* 0x00000004201c7897 */ /* 0x000fe4000fffe0ff */
[----:B------:R-:W-:Y:S01]  /*1de0*/  UIADD3.64 UR30, UPT, UPT, UR34, 0x100, URZ ;  /* 0x00000100221e7897 */ /* 0x000fe2000fffe0ff */
[----:B------:R-:W-:Y:S01]  /*1df0*/  UMOV UR37, 0x8210490 ;  /* 0x0821049000257882 */ /* 0x000fe20000000000 */
[----:B------:R-:W-:Y:S01]  /*1e00*/  UMOV UR7, 0x40004040 ;  /* 0x4000404000077882 */ /* 0x000fe20000000000 */
[----:B------:R-:W-:Y:S01]  /*1e10*/  UMOV UR5, 0x40004040 ;  /* 0x4000404000057882 */ /* 0x000fe20000000000 */
[----:B------:R-:W-:Y:S01]  /*1e20*/  UMOV UR38, 0x0 ;  /* 0x0000000000267882 */ /* 0x000fe20000000000 */
[----:B------:R-:W-:Y:S01]  /*1e30*/  UMOV UR39, 0x8210490 ;  /* 0x0821049000277882 */ /* 0x000fe20000000000 */
[----:B------:R-:W-:Y:S01]  /*1e40*/  UMOV UR40, 0x0 ;  /* 0x0000000000287882 */ /* 0x000fe20000000000 */
[----:B------:R-:W-:Y:S01]  /*1e50*/  UMOV UR41, 0x8210490 ;  /* 0x0821049000297882 */ /* 0x000fe20000000000 */
[----:B------:R2:W-:Y:S01]  /*1e60*/  UTCHMMA gdesc[UR6], gdesc[UR4], tmem[UR24], tmem[UR36], idesc[UR37], !UPT ;  /* 0x00ff2404060075ea */ /* 0x0005e2000f800018 */
[----:B------:R-:W-:Y:S01]  /*1e70*/  UMOV UR42, 0x0 ;  /* 0x00000000002a7882 */ /* 0x000fe20000000000 */
[----:B------:R-:W-:Y:S01]  /*1e80*/  UMOV UR43, 0x8210490 ;  /* 0x08210490002b7882 */ /* 0x000fe20000000000 */
[----:B------:R2:W-:Y:S01]  /*1e90*/  UTCHMMA gdesc[UR32], gdesc[UR34], tmem[UR24], tmem[UR38], idesc[UR39], UPT ;  /* 0x00ff2622200075ea */ /* 0x0005e2000b800018 */
[----:B------:R2:W-:Y:S01]  /*1ea0*/  UTCHMMA gdesc[UR10], gdesc[UR26], tmem[UR24], tmem[UR40], idesc[UR41], UPT ;  /* 0x00ff281a0a0075ea */ /* 0x0005e2000b800018 */
[----:B------:R2:W-:Y:S01]  /*1eb0*/  UTCHMMA gdesc[UR28], gdesc[UR30], tmem[UR24], tmem[UR42], idesc[UR43], UPT ;  /* 0x00ff2a1e1c0075ea */ /* 0x0005e2000b800018 */
[----:B------:R-:W-:Y:S01]  /*1ec0*/  NOP ;  /* 0x0000000000007918 */ /* 0x000fe20000000000 */
.L_x_61:
[----:B------:R-:W-:Y:S01]  /*1ed0*/  ELECT P0, URZ, PT ;  /* 0x0000000000ff782f */ /* 0x000fe20003800000 */
[----:B--2---:R-:W-:Y:S01]  /*1ee0*/  UMOV UR4, UR12 ;  /* 0x0000000c00047c82 */ /* 0x004fe20008000000 */
[----:B------:R-:W-:Y:S02]  /*1ef0*/  UMOV UR5, URZ ;  /* 0x000000ff00057c82 */ /* 0x000fe40008000000 */
[----:B------:R-:W-:-:S13]  /*1f00*/  ISETP.LT.U32.AND P0, PT, R132, 0x20, P0 ;  /* 0x000000208400780c */ /* 0x000fda0000701070 */
[----:B------:R-:W-:Y:S01]  /*1f10*/  VOTEU.ANY UP0, P0 ;  /* 0x0000000000ff7886 */ /* 0x000fe20000000100 */
[----:B------:R-:W-:Y:S01]  /*1f20*/  VOTEU.ANY UP1, P0 ;  /* 0x0000000000ff7886 */ /* 0x000fe20000020100 */
[----:B------:R-:W-:-:S03]  /*1f30*/  ISETP.GE.U32.AND P0, PT, R12, 0x41, PT ;  /* 0x000000410c00780c */ /* 0x000fc60003f06070 */
[----:B------:R-:W-:Y:S02]  /*1f40*/  @UP0 UMOV UR4, UR4 ;  /* 0x0000000400040c82 */ /* 0x000fe40008000000 */
[----:B------:R2:W-:Y:S01]  /*1f50*/  @UP1 UTCBAR [UR4], URZ ;  /* 0x000000ff040013e9 */ /* 0x0005e200080000ff */
[----:B------:R-:W-:Y:S06]  /*1f60*/  BAR.SYNC.DEFER_BLOCKING 0x0 ;  /* 0x0000000000007b1d */ /* 0x000fec0000010000 */
[----:B------:R-:W3:Y:S02]  /*1f70*/  SYNCS.PHASECHK.TRANS64.TRYWAIT P1, [UR8+0x20020], RZ ;  /* 0x020020ffff0075a7 */ /* 0x000ee40008021108 */
[----:B--23--:R-:W-:Y:S05]  /*1f80*/  @!P1 BRA `(.L_x_62) ;  /* 0x0000001000449947 */ /* 0x00cfea0003800000 */
.L_x_79:
[----:B------:R-:W-:Y:S01]  /*1f90*/  UMOV UR4, URZ ;  /* 0x000000ff00047c82 */ /* 0x000fe20008000000 */
[----:B------:R-:W-:Y:S05]  /*1fa0*/  @!P0 BRA `(.L_x_59) ;  /* 0x0000000400648947 */ /* 0x000fea0003800000 */
[----:B------:R-:W2:Y:S01]  /*1fb0*/  LDCU UR44, c[0x0][0x3a0] ;  /* 0x00007400ff2c77ac */ /* 0x000ea20008000800 */
[----:B------:R-:W-:Y:S01]  /*1fc0*/  UMOV UR9, 0x1 ;  /* 0x0000000100097882 */ /* 0x000fe20000000000 */
[----:B------:R-:W-:-:S05]  /*1fd0*/  UMOV UR14, 0x40 ;  /* 0x00000040000e7882 */ /* 0x000fca0000000000 */
.L_x_66:
[----:B------:R-:W-:Y:S01]  /*1fe0*/  BAR.SYNC.DEFER_BLOCKING 0x0 ;  /* 0x0000000000007b1d */ /* 0x000fe20000010000 */
[----:B------:R-:W-:Y:S01]  /*1ff0*/  ULEA UR25, UR9, UR8, 0x3 ;  /* 0x0000000809197291 */ /* 0x000fe2000f8e18ff */
[----:B------:R-:W-:Y:S01]  /*2000*/  @!P3 IMAD.MOV.U32 R2, RZ, RZ, 0x8000 ;  /* 0x00008000ff02b424 */ /* 0x000fe200078e00ff */
[----:B------:R-:W-:Y:S01]  /*2010*/  ELECT P1, URZ, PT ;  /* 0x0000000000ff782f */ /* 0x000fe20003820000 */
[----:B------:R-:W-:-:S03]  /*2020*/  ULEA UR12, UR9, UR8, 0xe ;  /* 0x00000008090c7291 */ /* 0x000fc6000f8e70ff */
[----:B------:R-:W-:Y:S02]  /*2030*/  ISETP.LT.U32.AND P1, PT, R132, 0x20, P1 ;  /* 0x000000208400780c */ /* 0x000fe40000f21070 */
[----:B------:R-:W-:Y:S01]  /*2040*/  ELECT P0, URZ, PT ;  /* 0x0000000000ff782f */ /* 0x000fe20003800000 */
[----:B------:R-:W-:-:S03]  /*2050*/  ULOP3.LUT UR28, UR18, 0x1, URZ, 0xc0, !UPT ;  /* 0x00000001121c7892 */ /* 0x000fc6000f8ec0ff */
[----:B------:R-:W-:Y:S01]  /*2060*/  ISETP.LT.U32.AND P0, PT, R132, 0x40, P0 ;  /* 0x000000408400780c */ /* 0x000fe20000701070 */
[----:B------:R-:W-:Y:S02]  /*2070*/  UIADD3 UR5, UPT, UPT, UR12, 0x10000, URZ ;  /* 0x000100000c057890 */ /* 0x000fe4000fffe0ff */
[----:B------:R-:W-:Y:S02]  /*2080*/  ULEA UR30, UR28, UR19, 0x6 ;  /* 0x000000131c1e7291 */ /* 0x000fe4000f8e30ff */
[----:B------:R-:W-:Y:S01]  /*2090*/  ULEA UR28, UR28, UR5, 0xd ;  /* 0x000000051c1c7291 */ /* 0x000fe2000f8e68ff */
[----:B------:R-:W-:Y:S01]  /*20a0*/  UMOV UR31, UR14 ;  /* 0x0000000e001f7c82 */ /* 0x000fe20008000000 */
[----:B------:R-:W-:Y:S01]  /*20b0*/  VOTEU.ANY UP0, P1 ;  /* 0x0000000000ff7886 */ /* 0x000fe20000800100 */
[----:B------:R-:W-:Y:S01]  /*20c0*/  USHF.L.U32 UR6, UR4, 0x1f, URZ ;  /* 0x0000001f04067899 */ /* 0x000fe200080006ff */
[----:B------:R3:W-:Y:S01]  /*20d0*/  @!P3 SYNCS.ARRIVE.TRANS64 RZ, [UR25+0x20000], R2 ;  /* 0x02000002ffffb9a7 */ /* 0x0007e20008000019 */
[----:B------:R5:W-:Y:S06]  /*20e0*/  MEMBAR.ALL.CTA ;  /* 0x0000000000007992 */ /* 0x000bec0000008000 */
[----:B-----5:R-:W5:Y:S01]  /*20f0*/  FENCE.VIEW.ASYNC.S ;  /* 0x00000000000073c6 */ /* 0x020f620000000000 */
[----:B------:R-:W-:Y:S01]  /*2100*/  @UP0 UIADD3 UR13, UPT, UPT, UR25, 0x20000, URZ ;  /* 0x00020000190d0890 */ /* 0x000fe2000fffe0ff */
[----:B-----5:R-:W-:Y:S01]  /*2110*/  VOTEU.ANY UP0, P1 ;  /* 0x0000000000ff7886 */ /* 0x020fe20000800100 */
[----:B------:R-:W-:Y:S01]  /*2120*/  VOTEU.ANY UP1, P0 ;  /* 0x0000000000ff7886 */ /* 0x000fe20000020100 */
[----:B---3--:R-:W-:-:S04]  /*2130*/  IMAD.U32 R2, RZ, RZ, UR6 ;  /* 0x00000006ff027e24 */ /* 0x008fc8000f8e00ff */
[----:B------:R-:W-:Y:S01]  /*2140*/  @UP1 UIADD3 UR29, UPT, UPT, UR25, 0x20000, URZ ;  /* 0x00020000191d1890 */ /* 0x000fe2000fffe0ff */
[----:B------:R-:W-:Y:S01]  /*2150*/  VOTEU.ANY UP1, P0 ;  /* 0x0000000000ff7886 */ /* 0x000fe20000020100 */
[----:B------:R-:W-:Y:S06]  /*2160*/  BAR.SYNC.DEFER_BLOCKING 0x0 ;  /* 0x0000000000007b1d */ /* 0x000fec0000010000 */
[----:B------:R3:W-:Y:S01]  /*2170*/  @UP0 UTMALDG.2D [UR12], [UR20] ;  /* 0x0000000c140005b4 */ /* 0x0007e20008008000 */
[----:B------:R-:W-:Y:S01]  /*2180*/  UISETP.NE.U32.AND UP0, UPT, UR18, URZ, UPT ;  /* 0x000000ff1200728c */ /* 0x000fe2000bf05070 */
[----:B------:R-:W-:Y:S06]  /*2190*/  BAR.SYNC.DEFER_BLOCKING 0x0 ;  /* 0x0000000000007b1d */ /* 0x000fec0000010000 */
[----:B------:R3:W-:Y:S02]  /*21a0*/  @UP1 UTMALDG.2D [UR28], [UR22] ;  /* 0x0000001c160015b4 */ /* 0x0007e40008008000 */
[----:B------:R-:W-:Y:S06]  /*21b0*/  BAR.SYNC.DEFER_BLOCKING 0x0 ;  /* 0x0000000000007b1d */ /* 0x000fec0000010000 */
[----:B------:R-:W5:Y:S02]  /*21c0*/  SYNCS.PHASECHK.TRANS64.TRYWAIT P0, [UR25+0x20000], R2 ;  /* 0x02000002ff0075a7 */ /* 0x000f640008001119 */
[----:B---3-5:R-:W-:Y:S05]  /*21d0*/  @!P0 BRA `(.L_x_63) ;  /* 0x0000000c00bc8947 */ /* 0x028fea0003800000 */
.L_x_80:
[----:B------:R-:W-:Y:S05]  /*21e0*/  BRA.U UP0, `(.L_x_64) ;  /* 0x0000000100887547 */ /* 0x000fea000b800000 */
[----:B------:R-:W-:Y:S02]  /*21f0*/  USHF.R.U32.HI UR10, URZ, 0x4, UR12 ;  /* 0x00000004ff0a7899 */ /* 0x000fe4000801160c */
[----:B------:R-:W-:Y:S02]  /*2200*/  USHF.R.U32.HI UR7, URZ, 0x4, UR5 ;  /* 0x00000004ff077899 */ /* 0x000fe40008011605 */
[----:B------:R-:W-:Y:S02]  /*2210*/  USGXT.U32 UR10, UR10, 0xe ;  /* 0x0000000e0a0a789a */ /* 0x000fe40008000000 */
[----:B------:R-:W-:Y:S02]  /*2220*/  USGXT.U32 UR7, UR7, 0xe ;  /* 0x0000000e0707789a */ /* 0x000fe40008000000 */
[----:B------:R-:W-:Y:S02]  /*2230*/  UIADD3 UR12, UP0, UPT, UR10, 0x2, URZ ;  /* 0x000000020a0c7890 */ /* 0x000fe4000ff1e0ff */
[----:B------:R-:W-:Y:S01]  /*2240*/  UIADD3 UR26, UP1, UPT, UR7, 0x2000080, URZ ;  /* 0x02000080071a7890 */ /* 0x000fe2000ff3e0ff */
[----:B------:R-:W-:Y:S01]  /*2250*/  UMOV UR5, URZ ;  /* 0x000000ff00057c82 */ /* 0x000fe20008000000 */
[----:B------:R-:W-:Y:S01]  /*2260*/  UMOV UR6, URZ ;  /* 0x000000ff00067c82 */ /* 0x000fe20008000000 */
[----:B------:R-:W-:-:S02]  /*2270*/  UIADD3.X UR13, UPT, UPT, UR5, 0x40004040, URZ, UP0, !UPT ;  /* 0x40004040050d7890 */ /* 0x000fc400087fe4ff */
[----:B------:R-:W-:Y:S02]  /*2280*/  UIADD3.X UR27, UPT, UPT, UR6, 0x40004040, URZ, UP1, !UPT ;  /* 0x40004040061b7890 */ /* 0x000fe40008ffe4ff */
[----:B------:R-:W-:Y:S02]  /*2290*/  UIADD3 UR28, UP0, UPT, UR12, 0x2, URZ ;  /* 0x000000020c1c7890 */ /* 0x000fe4000ff1e0ff */
[----:B------:R-:W-:Y:S02]  /*22a0*/  UIADD3 UR30, UP1, UPT, UR26, 0x80, URZ ;  /* 0x000000801a1e7890 */ /* 0x000fe4000ff3e0ff */
[----:B------:R-:W-:Y:S02]  /*22b0*/  UIADD3 UR32, UP2, UPT, UR12, 0x4, URZ ;  /* 0x000000040c207890 */ /* 0x000fe4000ff5e0ff */
[----:B------:R-:W-:Y:S02]  /*22c0*/  UIADD3 UR34, UP3, UPT, UR26, 0x100, URZ ;  /* 0x000001001a227890 */ /* 0x000fe4000ff7e0ff */
[----:B------:R-:W-:-:S02]  /*22d0*/  ULOP3.LUT UR6, UR7, 0x2000000, URZ, 0xfc, !UPT ;  /* 0x0200000007067892 */ /* 0x000fc4000f8efcff */
[----:B------:R-:W-:Y:S02]  /*22e0*/  UIADD3.X UR29, UPT, UPT, UR13, URZ, URZ, UP0, !UPT ;  /* 0x000000ff0d1d7290 */ /* 0x000fe400087fe4ff */
[----:B------:R-:W-:Y:S02]  /*22f0*/  UIADD3.X UR31, UPT, UPT, UR27, URZ, URZ, UP1, !UPT ;  /* 0x000000ff1b1f7290 */ /* 0x000fe40008ffe4ff */
[----:B------:R-:W-:Y:S02]  /*2300*/  UIADD3.X UR33, UPT, UPT, UR13, URZ, URZ, UP2, !UPT ;  /* 0x000000ff0d217290 */ /* 0x000fe400097fe4ff */
[----:B------:R-:W-:Y:S01]  /*2310*/  UIADD3.X UR35, UPT, UPT, UR27, URZ, URZ, UP3, !UPT ;  /* 0x000000ff1b237290 */ /* 0x000fe20009ffe4ff */
[----:B------:R-:W-:Y:S01]  /*2320*/  UMOV UR36, 0x0 ;  /* 0x0000000000247882 */ /* 0x000fe20000000000 */
[----:B------:R-:W-:Y:S01]  /*2330*/  UMOV UR37, 0x8210490 ;  /* 0x0821049000257882 */ /* 0x000fe20000000000 */
[----:B------:R-:W-:Y:S01]  /*2340*/  UMOV UR11, 0x40004040 ;  /* 0x40004040000b7882 */ /* 0x000fe20000000000 */
[----:B------:R-:W-:Y:S01]  /*2350*/  UMOV UR7, 0x40004040 ;  /* 0x4000404000077882 */ /* 0x000fe20000000000 */
[----:B------:R-:W-:Y:S01]  /*2360*/  UMOV UR38, 0x0 ;  /* 0x0000000000267882 */ /* 0x000fe20000000000 */
[----:B------:R-:W-:Y:S01]  /*2370*/  UMOV UR39, 0x8210490 ;  /* 0x0821049000277882 */ /* 0x000fe20000000000 */
[----:B------:R-:W-:Y:S01]  /*2380*/  UMOV UR40, 0x0 ;  /* 0x0000000000287882 */ /* 0x000fe20000000000 */
[----:B------:R-:W-:Y:S01]  /*2390*/  UMOV UR41, 0x8210490 ;  /* 0x0821049000297882 */ /* 0x000fe20000000000 */
[----:B------:R3:W-:Y:S01]  /*23a0*/  UTCHMMA gdesc[UR10], gdesc[UR6], tmem[UR24], tmem[UR36], idesc[UR37], UPT ;  /* 0x00ff24060a0075ea */ /* 0x0007e2000b800018 */
[----:B------:R-:W-:Y:S01]  /*23b0*/  UMOV UR42, 0x0 ;  /* 0x00000000002a7882 */ /* 0x000fe20000000000 */
[----:B------:R-:W-:Y:S01]  /*23c0*/  UMOV UR43, 0x8210490 ;  /* 0x08210490002b7882 */ /* 0x000fe20000000000 */
[----:B------:R3:W-:Y:S01]  /*23d0*/  UTCHMMA gdesc[UR12], gdesc[UR26], tmem[UR24], tmem[UR38], idesc[UR39], UPT ;  /* 0x00ff261a0c0075ea */ /* 0x0007e2000b800018 */
[----:B------:R3:W-:Y:S01]  /*23e0*/  UTCHMMA gdesc[UR28], gdesc[UR30], tmem[UR24], tmem[UR40], idesc[UR41], UPT ;  /* 0x00ff281e1c0075ea */ /* 0x0007e2000b800018 */
[----:B------:R3:W-:Y:S01]  /*23f0*/  UTCHMMA gdesc[UR32], gdesc[UR34], tmem[UR24], tmem[UR42], idesc[UR43], UPT ;  /* 0x00ff2a22200075ea */ /* 0x0007e2000b800018 */
[----:B------:R-:W-:Y:S01]  /*2400*/  NOP ;  /* 0x0000000000007918 */ /* 0x000fe20000000000 */
.L_x_64:
[----:B------:R-:W-:Y:S01]  /*2410*/  ELECT P0, URZ, PT ;  /* 0x0000000000ff782f */ /* 0x000fe20003800000 */
[----:B---3--:R-:W-:-:S03]  /*2420*/  UIADD3 UR6, UPT, UPT, UR25, 0x20020, URZ ;  /* 0x0002002019067890 */ /* 0x008fc6000fffe0ff */
[----:B------:R-:W-:Y:S01]  /*2430*/  ISETP.LT.U32.AND P0, PT, R132, 0x20, P0 ;  /* 0x000000208400780c */ /* 0x000fe20000701070 */
[----:B------:R-:W-:-:S12]  /*2440*/  UMOV UR7, URZ ;  /* 0x000000ff00077c82 */ /* 0x000fd80008000000 */
[----:B------:R-:W-:Y:S01]  /*2450*/  VOTEU.ANY UP0, P0 ;  /* 0x0000000000ff7886 */ /* 0x000fe20000000100 */
[----:B------:R-:W-:-:S04]  /*2460*/  VOTEU.ANY UP1, P0 ;  /* 0x0000000000ff7886 */ /* 0x000fc80000020100 */
[----:B------:R-:W-:Y:S02]  /*2470*/  @UP0 UMOV UR6, UR6 ;  /* 0x0000000600060c82 */ /* 0x000fe40008000000 */
[----:B------:R3:W-:Y:S01]  /*2480*/  @UP1 UTCBAR [UR6], URZ ;  /* 0x000000ff060013e9 */ /* 0x0007e200080000ff */
[----:B------:R-:W-:Y:S06]  /*2490*/  BAR.SYNC.DEFER_BLOCKING 0x0 ;  /* 0x0000000000007b1d */ /* 0x000fec0000010000 */
[----:B------:R-:W5:Y:S02]  /*24a0*/  SYNCS.PHASECHK.TRANS64.TRYWAIT P0, [UR25+0x20020], R2 ;  /* 0x02002002ff0075a7 */ /* 0x000f640008001119 */
[----:B---3-5:R-:W-:Y:S05]  /*24b0*/  @!P0 BRA `(.L_x_65) ;  /* 0x0000000c00108947 */ /* 0x028fea0003800000 */
.L_x_81:
[----:B------:R-:W-:Y:S02]  /*24c0*/  UIADD3 UR9, UPT, UPT, UR9, 0x1, URZ ;  /* 0x0000000109097890 */ /* 0x000fe4000fffe0ff */
[----:B------:R-:W-:Y:S02]  /*24d0*/  UIADD3 UR14, UPT, UPT, UR14, 0x40, URZ ;  /* 0x000000400e0e7890 */ /* 0x000fe4000fffe0ff */
[----:B------:R-:W-:-:S04]  /*24e0*/  UISETP.NE.U32.AND UP0, UPT, UR9, 0x4, UPT ;  /* 0x000000040900788c */ /* 0x000fc8000bf05070 */
[----:B------:R-:W-:Y:S02]  /*24f0*/  USEL UR5, URZ, 0x1, UP0 ;  /* 0x00000001ff057887 */ /* 0x000fe40008000000 */
[----:B------:R-:W-:Y:S02]  /*2500*/  USEL UR9, UR9, URZ, UP0 ;  /* 0x000000ff09097287 */ /* 0x000fe40008000000 */
[----:B--2---:R-:W-:Y:S02]  /*2510*/  UISETP.GE.AND UP0, UPT, UR14, UR44, UPT ;  /* 0x0000002c0e00728c */ /* 0x004fe4000bf06270 */
[----:B------:R-:W-:-:S07]  /*2520*/  ULOP3.LUT UR4, UR4, UR5, URZ, 0x3c, !UPT ;  /* 0x0000000504047292 */ /* 0x000fce000f8e3cff */
[----:B------:R-:W-:Y:S05]  /*2530*/  BRA.U !UP0, `(.L_x_66) ;  /* 0xfffffff908a87547 */ /* 0x000fea000b83ffff */
.L_x_59:
[----:B---3-5:R-:W-:Y:S06]  /*2540*/  BAR.SYNC.DEFER_BLOCKING 0x0 ;  /* 0x0000000000007b1d */ /* 0x028fec0000010000 */
[----:B------:R-:W-:Y:S04]  /*2550*/  BSSY.RECONVERGENT B4, `(.L_x_67) ;  /* 0x0000004000047945 */ /* 0x000fe80003800200 */
[----:B------:R-:W-:Y:S05]  /*2560*/  @P3 BRA `(.L_x_68) ;  /* 0x0000000000083947 */ /* 0x000fea0003800000 */
[----:B------:R-:W2:Y:S02]  /*2570*/  SYNCS.CCTL.IV [UR8+0x20000] ;  /* 0x02000000ff0079b1 */ /* 0x000ea40008000008 */
[----:B--2---:R-:W2:Y:S02]  /*2580*/  SYNCS.CCTL.IV [UR8+0x20020] ;  /* 0x02002000ff0079b1 */ /* 0x004ea40008000008 */
.L_x_68:
[----:B------:R-:W-:Y:S05]  /*2590*/  BSYNC.RECONVERGENT B4 ;  /* 0x0000000000047941 */ /* 0x000fea0003800200 */
.L_x_67:
[----:B--2---:R-:W-:Y:S06]  /*25a0*/  BAR.SYNC.DEFER_BLOCKING 0x0 ;  /* 0x0000000000007b1d */ /* 0x004fec0000010000 */
[----:B------:R-:W-:Y:S04]  /*25b0*/  BSSY.RECONVERGENT B4, `(.L_x_69) ;  /* 0x0000004000047945 */ /* 0x000fe80003800200 */
[----:B------:R-:W-:Y:S05]  /*25c0*/  @P3 BRA `(.L_x_70) ;  /* 0x0000000000083947 */ /* 0x000fea0003800000 */
[----:B------:R-:W2:Y:S02]  /*25d0*/  SYNCS.CCTL.IV [UR8+0x20008] ;  /* 0x02000800ff0079b1 */ /* 0x000ea40008000008 */
[----:B--2---:R-:W2:Y:S02]  /*25e0*/  SYNCS.CCTL.IV [UR8+0x20028] ;  /* 0x02002800ff0079b1 */ /* 0x004ea40008000008 */
.L_x_70:
[----:B------:R-:W-:Y:S05]  /*25f0*/  BSYNC.RECONVERGENT B4 ;  /* 0x0000000000047941 */ /* 0x000fea0003800200 */
.L_x_69:
[----:B--2---:R-:W-:Y:S06]  /*2600*/  BAR.SYNC.DEFER_BLOCKING 0x0 ;  /* 0x0000000000007b1d */ /* 0x004fec0000010000 */
[----:B------:R-:W-:Y:S04]  /*2610*/  BSSY.RECONVERGENT B4, `(.L_x_71) ;  /* 0x0000004000047945 */ /* 0x000fe80003800200 */
[----:B------:R-:W-:Y:S05]  /*2620*/  @P3 BRA `(.L_x_72) ;  /* 0x0000000000083947 */ /* 0x000fea0003800000 */
[----:B------:R-:W2:Y:S02]  /*2630*/  SYNCS.CCTL.IV [UR8+0x20010] ;  /* 0x02001000ff0079b1 */ /* 0x000ea40008000008 */
[----:B--2---:R-:W2:Y:S02]  /*2640*/  SYNCS.CCTL.IV [UR8+0x20030] ;  /* 0x02003000ff0079b1 */ /* 0x004ea40008000008 */
.L_x_72:
[----:B------:R-:W-:Y:S05]  /*2650*/  BSYNC.RECONVERGENT B4 ;  /* 0x0000000000047941 */ /* 0x000fea0003800200 */
.L_x_71:
[----:B--2---:R-:W-:Y:S06]  /*2660*/  BAR.SYNC.DEFER_BLOCKING 0x0 ;  /* 0x0000000000007b1d */ /* 0x004fec0000010000 */
[----:B------:R-:W-:Y:S04]  /*2670*/  BSSY.RECONVERGENT B4, `(.L_x_73) ;  /* 0x0000004000047945 */ /* 0x000fe80003800200 */
[----:B------:R-:W-:Y:S05]  /*2680*/  @P3 BRA `(.L_x_74) ;  /* 0x0000000000083947 */ /* 0x000fea0003800000 */
[----:B------:R-:W2:Y:S02]  /*2690*/  SYNCS.CCTL.IV [UR8+0x20018] ;  /* 0x02001800ff0079b1 */ /* 0x000ea40008000008 */
[----:B--2---:R-:W2:Y:S02]  /*26a0*/  SYNCS.CCTL.IV [UR8+0x20038] ;  /* 0x02003800ff0079b1 */ /* 0x004ea40008000008 */
.L_x_74:
[----:B------:R-:W-:Y:S05]  /*26b0*/  BSYNC.RECONVERGENT B4 ;  /* 0x0000000000047941 */ /* 0x000fea0003800200 */
.L_x_73:
[----:B------:R-:W-:Y:S01]  /*26c0*/  USHF.L.U32 UR4, UR18, 0x15, URZ ;  /* 0x0000001512047899 */ /* 0x000fe200080006ff */
[C---:B------:R-:W-:Y:S01]  /*26d0*/  IMAD.SHL.U32 R2, R0.reuse, 0x80, RZ ;  /* 0x0000008000027824 */ /* 0x040fe200078e00ff */
[----:B------:R-:W-:Y:S01]  /*26e0*/  ELECT P0, URZ, PT ;  /* 0x0000000000ff782f */ /* 0x000fe20003800000 */
[----:B------:R-:W-:Y:S01]  /*26f0*/  IMAD.SHL.U32 R3, R0, 0x10, RZ ;  /* 0x0000001000037824 */ /* 0x000fe200078e00ff */
[----:B------:R-:W-:Y:S02]  /*2700*/  ULOP3.LUT UR4, UR4, 0x600000, URZ, 0xc0, !UPT ;  /* 0x0060000004047892 */ /* 0x000fe4000f8ec0ff */
[----:B------:R-:W-:Y:S01]  /*2710*/  LOP3.LUT R0, R2, 0x3f80, RZ, 0xc0, !PT ;  /* 0x00003f8002007812 */ /* 0x000fe200078ec0ff */
[----:B------:R-:W-:Y:S01]  /*2720*/  ULOP3.LUT UR18, UR18, 0x1, URZ, 0xc0, !UPT ;  /* 0x0000000112127892 */ /* 0x000fe2000f8ec0ff */
[----:B------:R-:W-:Y:S01]  /*2730*/  ISETP.LT.U32.AND P0, PT, R132, 0x40, P0 ;  /* 0x000000408400780c */ /* 0x000fe20000701070 */
[----:B------:R-:W-:Y:S01]  /*2740*/  UIADD3 UR4, UPT, UPT, UR24, UR4, URZ ;  /* 0x0000000418047290 */ /* 0x000fe2000fffe0ff */
[----:B------:R-:W-:Y:S01]  /*2750*/  LOP3.LUT R0, R0, 0x70, R3, 0xf8, !PT ;  /* 0x0000007000007812 */ /* 0x000fe200078ef803 */
[----:B------:R-:W-:Y:S01]  /*2760*/  ULEA UR5, UR18, UR19, 0x6 ;  /* 0x0000001312057291 */ /* 0x000fe2000f8e30ff */
[----:B------:R-:W-:-:S02]  /*2770*/  UMOV UR6, UR15 ;  /* 0x0000000f00067c82 */ /* 0x000fc40008000000 */
[C---:B------:R-:W-:Y:S02]  /*2780*/  LOP3.LUT R2, R0.reuse, 0x10, RZ, 0x3c, !PT ;  /* 0x0000001000027812 */ /* 0x040fe400078e3cff */
[----:B------:R-:W-:Y:S02]  /*2790*/  LOP3.LUT R3, R0, 0x20, RZ, 0x3c, !PT ;  /* 0x0000002000037812 */ /* 0x000fe400078e3cff */
[----:B----4-:R-:W3:Y:S01]  /*27a0*/  LDTM.x128 R4, tmem[UR4] ;  /* 0x00000004000479ee */ /* 0x010ee200083c0000 */
[----:B------:R-:W-:Y:S01]  /*27b0*/  NOP ;  /* 0x0000000000007918 */ /* 0x000fe20000000000 */
[----:B------:R-:W-:Y:S01]  /*27c0*/  ULEA UR4, UR18, UR8, 0xe ;  /* 0x0000000812047291 */ /* 0x000fe2000f8e70ff */
[----:B---3--:R-:W-:Y:S01]  /*27d0*/  VOTEU.ANY UP1, P0 ;  /* 0x0000000000ff7886 */ /* 0x008fe20000020100 */
[----:B------:R-:W-:Y:S01]  /*27e0*/  VOTEU.ANY UP0, P0 ;  /* 0x0000000000ff7886 */ /* 0x000fe20000000100 */
[----:B------:R-:W-:Y:S02]  /*27f0*/  F2FP.BF16.F32.PACK_AB R4, R5, R4 ;  /* 0x000000040504723e */ /* 0x000fe400000010ff */
[----:B------:R-:W-:-:S02]  /*2800*/  F2FP.BF16.F32.PACK_AB R68, R69, R68 ;  /* 0x000000444544723e */ /* 0x000fc400000010ff */
[----:B------:R-:W-:Y:S02]  /*2810*/  F2FP.BF16.F32.PACK_AB R5, R7, R6 ;  /* 0x000000060705723e */ /* 0x000fe400000010ff */
[----:B------:R-:W-:Y:S02]  /*2820*/  F2FP.BF16.F32.PACK_AB R12, R13, R12 ;  /* 0x0000000c0d0c723e */ /* 0x000fe400000010ff */
[----:B------:R-:W-:Y:S02]  /*2830*/  F2FP.BF16.F32.PACK_AB R69, R71, R70 ;  /* 0x000000464745723e */ /* 0x000fe400000010ff */
[----:B------:R-:W-:Y:S02]  /*2840*/  F2FP.BF16.F32.PACK_AB R76, R77, R76 ;  /* 0x0000004c4d4c723e */ /* 0x000fe400000010ff */
[----:B------:R-:W-:Y:S02]  /*2850*/  F2FP.BF16.F32.PACK_AB R6, R9, R8 ;  /* 0x000000080906723e */ /* 0x000fe400000010ff */
[----:B------:R-:W-:-:S02]  /*2860*/  F2FP.BF16.F32.PACK_AB R7, R11, R10 ;  /* 0x0000000a0b07723e */ /* 0x000fc400000010ff */
[----:B------:R-:W-:Y:S02]  /*2870*/  F2FP.BF16.F32.PACK_AB R13, R15, R14 ;  /* 0x0000000e0f0d723e */ /* 0x000fe400000010ff */
[----:B------:R-:W-:Y:S01]  /*2880*/  F2FP.BF16.F32.PACK_AB R20, R21, R20 ;  /* 0x000000141514723e */ /* 0x000fe200000010ff */
[----:B--2---:R2:W-:Y:S01]  /*2890*/  STS.128 [R0+UR8], R4 ;  /* 0x0000000400007988 */ /* 0x0045e20008000c08 */
[----:B------:R-:W-:Y:S02]  /*28a0*/  F2FP.BF16.F32.PACK_AB R70, R73, R72 ;  /* 0x000000484946723e */ /* 0x000fe400000010ff */
[----:B------:R-:W-:Y:S02]  /*28b0*/  F2FP.BF16.F32.PACK_AB R71, R75, R74 ;  /* 0x0000004a4b47723e */ /* 0x000fe400000010ff */
[----:B------:R-:W-:Y:S02]  /*28c0*/  F2FP.BF16.F32.PACK_AB R77, R79, R78 ;  /* 0x0000004e4f4d723e */ /* 0x000fe400000010ff */
[----:B------:R-:W-:Y:S01]  /*28d0*/  F2FP.BF16.F32.PACK_AB R84, R85, R84 ;  /* 0x000000545554723e */ /* 0x000fe200000010ff */
[----:B------:R3:W-:Y:S01]  /*28e0*/  STS.128 [R0+UR8+0x4000], R68 ;  /* 0x0040004400007988 */ /* 0x0007e20008000c08 */
[----:B------:R-:W-:-:S02]  /*28f0*/  F2FP.BF16.F32.PACK_AB R14, R17, R16 ;  /* 0x00000010110e723e */ /* 0x000fc400000010ff */
[----:B------:R-:W-:Y:S02]  /*2900*/  F2FP.BF16.F32.PACK_AB R15, R19, R18 ;  /* 0x00000012130f723e */ /* 0x000fe400000010ff */
[----:B------:R-:W-:Y:S02]  /*2910*/  F2FP.BF16.F32.PACK_AB R21, R23, R22 ;  /* 0x000000161715723e */ /* 0x000fe400000010ff */
[----:B------:R-:W-:Y:S01]  /*2920*/  F2FP.BF16.F32.PACK_AB R28, R29, R28 ;  /* 0x0000001c1d1c723e */ /* 0x000fe200000010ff */
[----:B------:R4:W-:Y:S01]  /*2930*/  STS.128 [R2+UR8], R12 ;  /* 0x0000000c02007988 */ /* 0x0009e20008000c08 */
[----:B------:R-:W-:Y:S02]  /*2940*/  F2FP.BF16.F32.PACK_AB R78, R81, R80 ;  /* 0x00000050514e723e */ /* 0x000fe400000010ff */
[----:B------:R-:W-:Y:S02]  /*2950*/  F2FP.BF16.F32.PACK_AB R79, R83, R82 ;  /* 0x00000052534f723e */ /* 0x000fe400000010ff */
[----:B------:R-:W-:-:S02]  /*2960*/  F2FP.BF16.F32.PACK_AB R85, R87, R86 ;  /* 0x000000565755723e */ /* 0x000fc400000010ff */
[----:B------:R-:W-:Y:S01]  /*2970*/  F2FP.BF16.F32.PACK_AB R92, R93, R92 ;  /* 0x0000005c5d5c723e */ /* 0x000fe200000010ff */
[----:B------:R4:W-:Y:S01]  /*2980*/  STS.128 [R2+UR8+0x4000], R76 ;  /* 0x0040004c02007988 */ /* 0x0009e20008000c08 */
[----:B------:R-:W-:Y:S02]  /*2990*/  F2FP.BF16.F32.PACK_AB R22, R25, R24 ;  /* 0x000000181916723e */ /* 0x000fe400000010ff */
[----:B------:R-:W-:Y:S02]  /*29a0*/  F2FP.BF16.F32.PACK_AB R23, R27, R26 ;  /* 0x0000001a1b17723e */ /* 0x000fe400000010ff */
[----:B------:R-:W-:Y:S02]  /*29b0*/  F2FP.BF16.F32.PACK_AB R29, R31, R30 ;  /* 0x0000001e1f1d723e */ /* 0x000fe400000010ff */
[----:B------:R-:W-:Y:S01]  /*29c0*/  F2FP.BF16.F32.PACK_AB R36, R37, R36 ;  /* 0x000000242524723e */ /* 0x000fe200000010ff */
[----:B------:R4:W-:Y:S01]  /*29d0*/  STS.128 [R3+UR8], R20 ;  /* 0x0000001403007988 */ /* 0x0009e20008000c08 */
[----:B------:R-:W-:-:S02]  /*29e0*/  F2FP.BF16.F32.PACK_AB R86, R89, R88 ;  /* 0x000000585956723e */ /* 0x000fc400000010ff */
[----:B------:R-:W-:Y:S02]  /*29f0*/  F2FP.BF16.F32.PACK_AB R87, R91, R90 ;  /* 0x0000005a5b57723e */ /* 0x000fe400000010ff */
[----:B------:R-:W-:Y:S02]  /*2a00*/  F2FP.BF16.F32.PACK_AB R93, R95, R94 ;  /* 0x0000005e5f5d723e */ /* 0x000fe400000010ff */
[----:B------:R-:W-:Y:S01]  /*2a10*/  F2FP.BF16.F32.PACK_AB R100, R101, R100 ;  /* 0x000000646564723e */ /* 0x000fe200000010ff */
[----:B------:R4:W-:Y:S01]  /*2a20*/  STS.128 [R3+UR8+0x4000], R84 ;  /* 0x0040005403007988 */ /* 0x0009e20008000c08 */
[----:B------:R-:W-:Y:S02]  /*2a30*/  F2FP.BF16.F32.PACK_AB R30, R33, R32 ;  /* 0x00000020211e723e */ /* 0x000fe400000010ff */
[----:B------:R-:W-:Y:S02]  /*2a40*/  F2FP.BF16.F32.PACK_AB R31, R35, R34 ;  /* 0x00000022231f723e */ /* 0x000fe400000010ff */
[----:B------:R-:W-:-:S02]  /*2a50*/  F2FP.BF16.F32.PACK_AB R37, R39, R38 ;  /* 0x000000262725723e */ /* 0x000fc400000010ff */
[----:B------:R-:W-:Y:S02]  /*2a60*/  F2FP.BF16.F32.PACK_AB R44, R45, R44 ;  /* 0x0000002c2d2c723e */ /* 0x000fe400000010ff */
[----:B------:R-:W-:Y:S02]  /*2a70*/  F2FP.BF16.F32.PACK_AB R94, R97, R96 ;  /* 0x00000060615e723e */ /* 0x000fe400000010ff */
[----:B------:R-:W-:Y:S02]  /*2a80*/  F2FP.BF16.F32.PACK_AB R95, R99, R98 ;  /* 0x00000062635f723e */ /* 0x000fe400000010ff */
[----:B------:R-:W-:Y:S02]  /*2a90*/  F2FP.BF16.F32.PACK_AB R101, R103, R102 ;  /* 0x000000666765723e */ /* 0x000fe400000010ff */
[----:B------:R-:W-:Y:S02]  /*2aa0*/  F2FP.BF16.F32.PACK_AB R108, R109, R108 ;  /* 0x0000006c6d6c723e */ /* 0x000fe400000010ff */
[----:B------:R-:W-:-:S02]  /*2ab0*/  LOP3.LUT R8, R0, 0x30, RZ, 0x3c, !PT ;  /* 0x0000003000087812 */ /* 0x000fc400078e3cff */
[----:B------:R-:W-:Y:S02]  /*2ac0*/  F2FP.BF16.F32.PACK_AB R38, R41, R40 ;  /* 0x000000282926723e */ /* 0x000fe400000010ff */
[----:B------:R-:W-:Y:S01]  /*2ad0*/  F2FP.BF16.F32.PACK_AB R39, R43, R42 ;  /* 0x0000002a2b27723e */ /* 0x000fe200000010ff */
[----:B------:R4:W-:Y:S01]  /*2ae0*/  STS.128 [R8+UR8], R28 ;  /* 0x0000001c08007988 */ /* 0x0009e20008000c08 */
[----:B------:R-:W-:Y:S02]  /*2af0*/  F2FP.BF16.F32.PACK_AB R45, R47, R46 ;  /* 0x0000002e2f2d723e */ /* 0x000fe400000010ff */
[----:B------:R-:W-:Y:S01]  /*2b00*/  F2FP.BF16.F32.PACK_AB R52, R53, R52 ;  /* 0x000000343534723e */ /* 0x000fe200000010ff */
[----:B------:R4:W-:Y:S01]  /*2b10*/  STS.128 [R8+UR8+0x4000], R92 ;  /* 0x0040005c08007988 */ /* 0x0009e20008000c08 */
[----:B------:R-:W-:Y:S02]  /*2b20*/  F2FP.BF16.F32.PACK_AB R102, R105, R104 ;  /* 0x000000686966723e */ /* 0x000fe400000010ff */
[----:B------:R-:W-:-:S02]  /*2b30*/  F2FP.BF16.F32.PACK_AB R103, R107, R106 ;  /* 0x0000006a6b67723e */ /* 0x000fc400000010ff */
[----:B------:R-:W-:Y:S02]  /*2b40*/  F2FP.BF16.F32.PACK_AB R109, R111, R110 ;  /* 0x0000006e6f6d723e */ /* 0x000fe400000010ff */
[----:B------:R-:W-:Y:S02]  /*2b50*/  F2FP.BF16.F32.PACK_AB R116, R117, R116 ;  /* 0x000000747574723e */ /* 0x000fe400000010ff */
[----:B------:R-:W-:Y:S02]  /*2b60*/  LOP3.LUT R9, R0, 0x40, RZ, 0x3c, !PT ;  /* 0x0000004000097812 */ /* 0x000fe400078e3cff */
[----:B------:R-:W-:Y:S02]  /*2b70*/  F2FP.BF16.F32.PACK_AB R46, R49, R48 ;  /* 0x00000030312e723e */ /* 0x000fe400000010ff */
[----:B------:R-:W-:Y:S01]  /*2b80*/  F2FP.BF16.F32.PACK_AB R47, R51, R50 ;  /* 0x00000032332f723e */ /* 0x000fe200000010ff */
[----:B------:R4:W-:Y:S01]  /*2b90*/  STS.128 [R9+UR8], R36 ;  /* 0x0000002409007988 */ /* 0x0009e20008000c08 */
[----:B------:R-:W-:-:S02]  /*2ba0*/  F2FP.BF16.F32.PACK_AB R53, R55, R54 ;  /* 0x000000363735723e */ /* 0x000fc400000010ff */
[----:B------:R-:W-:Y:S01]  /*2bb0*/  F2FP.BF16.F32.PACK_AB R60, R61, R60 ;  /* 0x0000003c3d3c723e */ /* 0x000fe200000010ff */
[----:B------:R4:W-:Y:S01]  /*2bc0*/  STS.128 [R9+UR8+0x4000], R100 ;  /* 0x0040006409007988 */ /* 0x0009e20008000c08 */
        /* <DEDUP_REMOVED lines=13> */
[C---:B--2---:R-:W-:Y:S02]  /*2ca0*/  LOP3.LUT R4, R0.reuse, 0x60, RZ, 0x3c, !PT ;  /* 0x0000006000047812 */ /* 0x044fe400078e3cff */
[----:B------:R-:W-:Y:S02]  /*2cb0*/  F2FP.BF16.F32.PACK_AB R62, R65, R64 ;  /* 0x00000040413e723e */ /* 0x000fe400000010ff */
[----:B------:R-:W-:Y:S01]  /*2cc0*/  F2FP.BF16.F32.PACK_AB R63, R67, R66 ;  /* 0x00000042433f723e */ /* 0x000fe200000010ff */
[----:B------:R4:W-:Y:S01]  /*2cd0*/  STS.128 [R4+UR8], R52 ;  /* 0x0000003404007988 */ /* 0x0009e20008000c08 */
[----:B------:R-:W-:Y:S02]  /*2ce0*/  F2FP.BF16.F32.PACK_AB R126, R129, R128 ;  /* 0x00000080817e723e */ /* 0x000fe400000010ff */
[----:B------:R-:W-:Y:S01]  /*2cf0*/  F2FP.BF16.F32.PACK_AB R127, R131, R130 ;  /* 0x00000082837f723e */ /* 0x000fe200000010ff */
[----:B------:R4:W-:Y:S01]  /*2d00*/  STS.128 [R4+UR8+0x4000], R116 ;  /* 0x0040007404007988 */ /* 0x0009e20008000c08 */
[----:B---3--:R-:W-:-:S05]  /*2d10*/  LOP3.LUT R0, R0, 0x70, RZ, 0x3c, !PT ;  /* 0x0000007000007812 */ /* 0x008fca00078e3cff */
[----:B------:R4:W-:Y:S04]  /*2d20*/  STS.128 [R0+UR8], R60 ;  /* 0x0000003c00007988 */ /* 0x0009e80008000c08 */
[----:B------:R4:W-:Y:S01]  /*2d30*/  STS.128 [R0+UR8+0x4000], R124 ;  /* 0x0040007c00007988 */ /* 0x0009e20008000c08 */
[----:B------:R2:W-:Y:S06]  /*2d40*/  MEMBAR.ALL.CTA ;  /* 0x0000000000007992 */ /* 0x0005ec0000008000 */
[----:B--2---:R-:W2:Y:S02]  /*2d50*/  FENCE.VIEW.ASYNC.S ;  /* 0x00000000000073c6 */ /* 0x004ea40000000000 */
[----:B--2---:R-:W-:Y:S06]  /*2d60*/  BAR.SYNC.DEFER_BLOCKING 0x0 ;  /* 0x0000000000007b1d */ /* 0x004fec0000010000 */
[----:B------:R4:W-:Y:S01]  /*2d70*/  @UP1 UTMASTG.2D [UR4], [UR16] ;  /* 0x00000004100013b5 */ /* 0x0009e20008008000 */
[----:B------:R0:W-:Y:S01]  /*2d80*/  UTMACMDFLUSH ;  /* 0x00000000000079b7 */ /* 0x0001e20000000000 */
[----:B------:R-:W-:-:S04]  /*2d90*/  DEPBAR.LE SB0, 0x0 ;  /* 0x000080000000791a */ /* 0x000fc80000000000 */
[----:B------:R-:W-:Y:S08]  /*2da0*/  BAR.SYNC.DEFER_BLOCKING 0x0 ;  /* 0x0000000000007b1d */ /* 0x000ff00000010000 */
[----:B------:R-:W-:Y:S06]  /*2db0*/  BAR.SYNC.DEFER_BLOCKING 0x0 ;  /* 0x0000000000007b1d */ /* 0x000fec0000010000 */
[----:B----4-:R-:W-:Y:S05]  /*2dc0*/  @P2 BRA `(.L_x_75) ;  /* 0x0000000000a02947 */ /* 0x010fea0003800000 */
[----:B------:R-:W2:Y:S01]  /*2dd0*/  S2UR UR5, SR_CgaCtaId ;  /* 0x00000000000579c3 */ /* 0x000ea20000008800 */
[----:B------:R-:W-:Y:S01]  /*2de0*/  NOP ;  /* 0x0000000000007918 */ /* 0x000fe20000000000 */
[----:B------:R-:W-:Y:S01]  /*2df0*/  UMOV UR4, 0x50 ;  /* 0x0000005000047882 */ /* 0x000fe20000000000 */
[----:B------:R-:W-:Y:S02]  /*2e00*/  IMAD.U32 R0, RZ, RZ, UR24 ;  /* 0x00000018ff007e24 */ /* 0x000fe4000f8e00ff */
[----:B------:R-:W-:Y:S02]  /*2e10*/  IMAD.MOV.U32 R3, RZ, RZ, 0xf ;  /* 0x0000000fff037424 */ /* 0x000fe400078e00ff */
[----:B------:R-:W-:Y:S01]  /*2e20*/  IMAD.MOV.U32 R7, RZ, RZ, 0x1 ;  /* 0x00000001ff077424 */ /* 0x000fe200078e00ff */
[----:B------:R-:W-:-:S04]  /*2e30*/  LOP3.LUT R0, R0, 0xffff, RZ, 0xc0, !PT ;  /* 0x0000ffff00007812 */ /* 0x000fc800078ec0ff */
[----:B------:R-:W-:-:S05]  /*2e40*/  SHF.R.U32.HI R0, RZ, 0x5, R0 ;  /* 0x00000005ff007819 */ /* 0x000fca0000011600 */
[----:B------:R-:W-:Y:S01]  /*2e50*/  VIADD R2, R0, 0x10 ;  /* 0x0000001000027836 */ /* 0x000fe20000000000 */
[----:B------:R-:W-:Y:S01]  /*2e60*/  SHF.L.U32 R0, R3, R0, RZ ;  /* 0x0000000003007219 */ /* 0x000fe200000006ff */
[----:B--2---:R-:W-:-:S03]  /*2e70*/  ULEA UR6, UR5, UR4, 0x18 ;  /* 0x0000000405067291 */ /* 0x004fc6000f8ec0ff */
[----:B------:R-:W-:-:S04]  /*2e80*/  SHF.L.U32 R3, R7, R2, RZ ;  /* 0x0000000207037219 */ /* 0x000fc800000006ff */
[----:B------:R-:W-:Y:S02]  /*2e90*/  LOP3.LUT R0, R3, R0, RZ, 0xfc, !PT ;  /* 0x0000000003007212 */ /* 0x000fe400078efcff */
[----:B------:R-:W2:Y:S02]  /*2ea0*/  LDS R5, [UR6] ;  /* 0x00000006ff057984 */ /* 0x000ea40008000800 */
[C---:B------:R-:W-:Y:S02]  /*2eb0*/  LOP3.LUT R2, R0.reuse, 0xffff, RZ, 0xc0, !PT ;  /* 0x0000ffff00027812 */ /* 0x040fe400078ec0ff */
[----:B--2---:R-:W-:-:S04]  /*2ec0*/  LOP3.LUT R3, R0, 0xffff, R5, 0x80, !PT ;  /* 0x0000ffff00037812 */ /* 0x004fc800078e8005 */
[----:B------:R-:W-:-:S13]  /*2ed0*/  ISETP.NE.AND P0, PT, R3, R2, PT ;  /* 0x000000020300720c */ /* 0x000fda0003f05270 */
[----:B------:R-:W-:Y:S05]  /*2ee0*/  @P0 BRA `(.L_x_76) ;  /* 0x0000000000500947 */ /* 0x000fea0003800000 */
[----:B------:R-:W-:Y:S02]  /*2ef0*/  SHF.R.U32.HI R5, RZ, 0x10, R5 ;  /* 0x00000010ff057819 */ /* 0x000fe40000011605 */
[----:B------:R-:W-:-:S04]  /*2f00*/  SHF.R.U32.HI R2, RZ, 0x10, R0 ;  /* 0x00000010ff027819 */ /* 0x000fc80000011600 */
[----:B------:R-:W-:-:S04]  /*2f10*/  LOP3.LUT R5, R5, R2, RZ, 0xc0, !PT ;  /* 0x0000000205057212 */ /* 0x000fc800078ec0ff */
[----:B------:R-:W-:-:S13]  /*2f20*/  ISETP.NE.AND P0, PT, R5, R2, PT ;  /* 0x000000020500720c */ /* 0x000fda0003f05270 */
[----:B------:R-:W-:Y:S05]  /*2f30*/  @P0 BRA `(.L_x_77) ;  /* 0x0000000000300947 */ /* 0x000fea0003800000 */
[----:B------:R-:W-:Y:S01]  /*2f40*/  R2UR UR4, R0 ;  /* 0x00000000000472ca */ /* 0x000fe200000e0000 */
[----:B------:R-:W-:Y:S01]  /*2f50*/  VOTEU.ANY UR5, UPT, PT ;  /* 0x0000000000057886 */ /* 0x000fe200038e0100 */
[----:B------:R-:W2:Y:S01]  /*2f60*/  S2R R0, SR_LANEID ;  /* 0x0000000000007919 */ /* 0x000ea20000000000 */
[----:B------:R-:W-:-:S10]  /*2f70*/  UFLO.U32 UR5, UR5 ;  /* 0x00000005000572bd */ /* 0x000fd400080e0000 */
[----:B------:R-:W-:-:S06]  /*2f80*/  ULOP3.LUT UR4, URZ, UR4, URZ, 0x33, !UPT ;  /* 0x00000004ff047292 */ /* 0x000fcc000f8e33ff */
[----:B------:R-:W-:-:S04]  /*2f90*/  IMAD.U32 R2, RZ, RZ, UR4 ;  /* 0x00000004ff027e24 */ /* 0x000fc8000f8e00ff */
[----:B------:R-:W3:Y:S02]  /*2fa0*/  REDUX UR7, R2 ;  /* 0x00000000020773c4 */ /* 0x000ee40000000000 */
[----:B------:R4:W-:Y:S01]  /*2fb0*/  UTCATOMSWS.AND URZ, UR4 ;  /* 0x0000000400ff79e3 */ /* 0x0009e20008000000 */
[----:B--2---:R-:W-:Y:S01]  /*2fc0*/  ISETP.EQ.U32.AND P0, PT, R0, UR5, PT ;  /* 0x0000000500007c0c */ /* 0x004fe2000bf02070 */
[----:B---3--:R-:W-:-:S12]  /*2fd0*/  IMAD.U32 R0, RZ, RZ, UR7 ;  /* 0x00000007ff007e24 */ /* 0x008fd8000f8e00ff */
[----:B------:R4:W-:Y:S01]  /*2fe0*/  @P0 ATOMS.AND RZ, [UR6], R0 ;  /* 0x00000000ffff098c */ /* 0x0009e2000a800006 */
[----:B------:R-:W-:Y:S05]  /*2ff0*/  BRA `(.L_x_75) ;  /* 0x0000000000147947 */ /* 0x000fea0003800000 */
.L_x_77:
[----:B------:R-:W-:-:S07]  /*3000*/  MOV R2, 0x3020 ;  /* 0x0000302000027802 */ /* 0x000fce0000000f00 */
[----:B-1----:R-:W-:Y:S05]  /*3010*/  CALL.REL.NOINC `($__internal_0_$__cuda_sm10x_tcgen05_guardrail_trap_col_being_dealloced_not_returned_by_alloc) ;  /* 0x0000000000447944 */ /* 0x002fea0003c00000 */
[----:B------:R-:W-:Y:S05]  /*3020*/  BRA `(.L_x_75) ;  /* 0x0000000000087947 */ /* 0x000fea0003800000 */
.L_x_76:
[----:B------:R-:W-:-:S07]  /*3030*/  MOV R2, 0x3050 ;  /* 0x0000305000027802 */ /* 0x000fce0000000f00 */
[----:B-1----:R-:W-:Y:S05]  /*3040*/  CALL.REL.NOINC `($__internal_2_$__cuda_sm10x_tcgen05_guardrail_trap_unallocated_columns_being_dealloced) ;  /* 0x0000000000507944 */ /* 0x002fea0003c00000 */
.L_x_75:
[----:B------:R-:W-:Y:S01]  /*3050*/  NOP ;  /* 0x0000000000007918 */ /* 0x000fe20000000000 */
[----:B----4-:R-:W-:Y:S05]  /*3060*/  EXIT ;  /* 0x000000000000794d */ /* 0x010fea0003800000 */
.L_x_60:
[----:B------:R-:W2:Y:S02]  /*3070*/  SYNCS.PHASECHK.TRANS64.TRYWAIT P0, [UR8+0x20000], RZ ;  /* 0x020000ffff0075a7 */ /* 0x000ea40008001108 */
[----:B--2---:R-:W-:Y:S05]  /*3080*/  @!P0 BRA `(.L_x_60) ;  /* 0xfffffffc00f88947 */ /* 0x004fea000383ffff */
[----:B------:R-:W-:Y:S05]  /*3090*/  BRA `(.L_x_78) ;  /* 0xffffffec00107947 */ /* 0x000fea000383ffff */
.L_x_62:
[----:B------:R-:W2:Y:S02]  /*30a0*/  SYNCS.PHASECHK.TRANS64.TRYWAIT P1, [UR8+0x20020], RZ ;  /* 0x020020ffff0075a7 */ /* 0x000ea40008021108 */
[----:B--2---:R-:W-:Y:S05]  /*30b0*/  @!P1 BRA `(.L_x_62) ;  /* 0xfffffffc00f89947 */ /* 0x004fea000383ffff */
[----:B------:R-:W-:Y:S05]  /*30c0*/  BRA `(.L_x_79) ;  /* 0xffffffec00b07947 */ /* 0x000fea000383ffff */
.L_x_63:
[----:B------:R-:W3:Y:S02]  /*30d0*/  SYNCS.PHASECHK.TRANS64.TRYWAIT P0, [UR25+0x20000], R2 ;  /* 0x02000002ff0075a7 */ /* 0x000ee40008001119 */
[----:B---3--:R-:W-:Y:S05]  /*30e0*/  @!P0 BRA `(.L_x_63) ;  /* 0xfffffffc00f88947 */ /* 0x008fea000383ffff */
[----:B------:R-:W-:Y:S05]  /*30f0*/  BRA `(.L_x_80) ;  /* 0xfffffff000387947 */ /* 0x000fea000383ffff */
.L_x_65:
[----:B------:R-:W3:Y:S02]  /*3100*/  SYNCS.PHASECHK.TRANS64.TRYWAIT P0, [UR25+0x20020], R2 ;  /* 0x02002002ff0075a7 */ /* 0x000ee40008001119 */
[----:B---3--:R-:W-:Y:S05]  /*3110*/  @!P0 BRA `(.L_x_65) ;  /* 0xfffffffc00f88947 */ /* 0x008fea000383ffff */
[----:B------:R-:W-:Y:S05]  /*3120*/  BRA `(.L_x_81) ;  /* 0xfffffff000e47947 */ /* 0x000fea000383ffff */
        .weak           $__internal_0_$__cuda_sm10x_tcgen05_guardrail_trap_col_being_dealloced_not_returned_by_alloc
        .type           $__internal_0_$__cuda_sm10x_tcgen05_guardrail_trap_col_being_dealloced_not_returned_by_alloc,@function
        .size           $__internal_0_$__cuda_sm10x_tcgen05_guardrail_trap_col_being_dealloced_not_returned_by_alloc,($__internal_1_$__cuda_sm10x_tcgen05_guardrail_trap_phase_invalid_during_alloc - $__internal_0_$__cuda_sm10x_tcgen05_guardrail_trap_col_being_dealloced_not_returned_by_alloc)
$__internal_0_$__cuda_sm10x_tcgen05_guardrail_trap_col_being_dealloced_not_returned_by_alloc:
[----:B------:R-:W-:Y:S05]  /*3130*/  BPT.TRAP 0x1 ;  /* 0x000000040000795c */ /* 0x000fea0000300000 */
[----:B------:R-:W-:-:S04]  /*3140*/  IMAD.MOV.U32 R3, RZ, RZ, 0x0 ;  /* 0x00000000ff037424 */ /* 0x000fc800078e00ff */
[----:B------:R-:W-:Y:S05]  /*3150*/  RET.REL.NODEC R2 `(gluon_tcgen05) ;  /* 0xffffffcc02a87950 */ /* 0x000fea0003c3ffff */
        .weak           $__internal_1_$__cuda_sm10x_tcgen05_guardrail_trap_phase_invalid_during_alloc
        .type           $__internal_1_$__cuda_sm10x_tcgen05_guardrail_trap_phase_invalid_during_alloc,@function
        .size           $__internal_1_$__cuda_sm10x_tcgen05_guardrail_trap_phase_invalid_during_alloc,($__internal_2_$__cuda_sm10x_tcgen05_guardrail_trap_unallocated_columns_being_dealloced - $__internal_1_$__cuda_sm10x_tcgen05_guardrail_trap_phase_invalid_during_alloc)
$__internal_1_$__cuda_sm10x_tcgen05_guardrail_trap_phase_invalid_during_alloc:
[----:B------:R-:W-:Y:S05]  /*3160*/  BPT.TRAP 0x1 ;  /* 0x000000040000795c */ /* 0x000fea0000300000 */
[----:B------:R-:W-:-:S04]  /*3170*/  IMAD.MOV.U32 R3, RZ, RZ, 0x0 ;  /* 0x00000000ff037424 */ /* 0x000fc800078e00ff */
[----:B------:R-:W-:Y:S05]  /*3180*/  RET.REL.NODEC R2 `(gluon_tcgen05) ;  /* 0xffffffcc029c7950 */ /* 0x000fea0003c3ffff */
        .weak           $__internal_2_$__cuda_sm10x_tcgen05_guardrail_trap_unallocated_columns_being_dealloced
        .type           $__internal_2_$__cuda_sm10x_tcgen05_guardrail_trap_unallocated_columns_being_dealloced,@function
        .size           $__internal_2_$__cuda_sm10x_tcgen05_guardrail_trap_unallocated_columns_being_dealloced,(.L_x_85 - $__internal_2_$__cuda_sm10x_tcgen05_guardrail_trap_unallocated_columns_being_dealloced)
$__internal_2_$__cuda_sm10x_tcgen05_guardrail_trap_unallocated_columns_being_dealloced:
[----:B------:R-:W-:Y:S05]  /*3190*/  BPT.TRAP 0x1 ;  /* 0x000000040000795c */ /* 0x000fea0000300000 */
[----:B------:R-:W-:-:S04]  /*31a0*/  IMAD.MOV.U32 R3, RZ, RZ, 0x0 ;  /* 0x00000000ff037424 */ /* 0x000fc800078e00ff */
[----:B------:R-:W-:Y:S05]  /*31b0*/  RET.REL.NODEC R2 `(gluon_tcgen05) ;  /* 0xffffffcc02907950 */ /* 0x000fea0003c3ffff */
.L_x_82:
[----:B------:R-:W-:-:S00]  /*31c0*/  BRA `(.L_x_82) ;  /* 0xfffffffc00fc7947 */ /* 0x000fc0000383ffff */
[----:B------:R-:W-:-:S00]  /*31d0*/  NOP ;  /* 0x0000000000007918 */ /* 0x000fc00000000000 */
        /* <DEDUP_REMOVED lines=10> */
.L_x_85:


//--------------------- .nv.shared.gluon_tcgen05  --------------------------
	.section	.nv.shared.gluon_tcgen05,"aw",@nobits
	.sectionflags	@""
	.align	16
	.zero		1024


//--------------------- .nv.shared.reserved.0     --------------------------
	.section	.nv.shared.reserved.0,"aw",@nobits
	.align	8
	.weak		__nv_reservedSMEM_offset_0_alias
	.size		__nv_reservedSMEM_offset_0_alias, 0, 64
	.other		__nv_reservedSMEM_offset_0_alias,@"STO_CUDA_RESERVED_SHARED STV_DEFAULT"
__nv_reservedSMEM_offset_0_alias:
	.zero		0
.nv.shared.reserved.0:
	.zero		64
	.weak		__nv_reservedSMEM_allocation_phase
	.type		__nv_reservedSMEM_allocation_phase,@object
	.size		__nv_reservedSMEM_allocation_phase,(.L_0 - __nv_reservedSMEM_allocation_phase)
__nv_reservedSMEM_allocation_phase:
	.zero		1
.L_0:
	.zero		7
	.weak		__nv_reservedSMEM_devtool_atexit_pc
	.type		__nv_reservedSMEM_devtool_atexit_pc,@object
	.size		__nv_reservedSMEM_devtool_atexit_pc,(__nv_reservedSMEM_allocation_mask - __nv_reservedSMEM_devtool_atexit_pc)
__nv_reservedSMEM_devtool_atexit_pc:
	.zero		8
	.weak		__nv_reservedSMEM_allocation_mask
	.type		__nv_reservedSMEM_allocation_mask,@object
	.size		__nv_reservedSMEM_allocation_mask,(.L_2 - __nv_reservedSMEM_allocation_mask)
__nv_reservedSMEM_allocation_mask:
	.zero		4
.L_2:


//--------------------- .nv.constant0.gluon_tcgen05 --------------------------
	.section	.nv.constant0.gluon_tcgen05,"a",@progbits
	.sectionflags	@""
	.align	4
.nv.constant0.gluon_tcgen05:
	.zero		976


//--------------------- SYMBOLS --------------------------

	.type		.nv.reservedSmem.offset0,@object
	.size		.nv.reservedSmem.offset0,0x4
	.type		.nv.reservedSmem.cap,@object
	.size		.nv.reservedSmem.cap,0x4
